	.target	sm_90a

	.elftype	@"ET_EXEC"


//--------------------- .note.nv.tkinfo           --------------------------
	.section	.note.nv.tkinfo,"",@"SHT_NOTE"
	.sectionflags	@"SHF_NOTE_NV_TKINFO"
	.tkinfo
        /*0018*/ 	.word	0x00000002
        /*0030*/ 	.string	""
        /*0030*/ 	.string	"ptxas"
        /*0030*/ 	.string	"Cuda compilation tools, release 13.0, V13.0.88"
        /*0030*/ 	.string	"Build cuda_13.0.r13.0/compiler.36424714_0"
        /*0030*/ 	.string	"-arch sm_90a -m 64 "



//--------------------- .note.nv.cuinfo           --------------------------
	.section	.note.nv.cuinfo,"",@"SHT_NOTE"
	.sectionflags	@"SHF_NOTE_NV_CUINFO"
        /*0018*/ 	.short	0x0002
        /*001a*/ 	.short	0x005a
        /*001c*/ 	.short	0x0082
	.zero		2


//--------------------- .nv.info                  --------------------------
	.section	.nv.info,"",@"SHT_CUDA_INFO"
	.align	4


	//----- nvinfo : EIATTR_REGCOUNT
	.align		4
        /*0000*/ 	.byte	0x04, 0x2f
        /*0002*/ 	.short	(.L_12 - .L_11)
	.align		4
.L_11:
        /*0004*/ 	.word	index@(_ZN7cutlass13device_kernelINS_4gemm6kernel13GemmUniversalIN4cute5tupleIJiiiiEEENS1_10collective13CollectiveMmaINS1_37MainloopSm90TmaGmmaWarpSpecializedFP8ILi3ENS5_IJNS4_1CILi2EEENSA_ILi1EEESC_EEENS1_35KernelTmaWarpSpecializedCooperativeEEENS5_IJNSA_ILi256EEENSA_ILi224EEENSA_ILi128EEEEEENS_12float_e4m3_tENS5_IJlSC_lEEESK_SL_NS4_8TiledMMAINS4_8MMA_AtomIJNS4_4SM904GMMA30MMA_64x32x32_F32E4M3E4M3_SS_TNILNSP_7ScaleInE1ELSR_1EEEEEENS4_6LayoutISD_NS5_IJSC_NSA_ILi0EEESV_EEEEENS5_IJNS4_10UnderscoreESY_SY_EEEEENS4_13SM90_TMA_LOADENS4_14ComposedLayoutINS4_7SwizzleILi3ELi4ELi3EEENS4_18smem_ptr_flag_bitsILi8EEENSU_INS5_IJNSA_ILi8EEESI_EEENS5_IJSI_SC_EEEEEEEvNS4_8identityENS4_23SM90_TMA_LOAD_MULTICASTES1B_vS1C_EENS_8epilogue10collective6detail29Sm90TmaWarpSpecializedAdapterINS1G_15DefaultEpilogueISK_SL_SL_NS1F_6thread17LinearCombinationISK_Li1EffLNS1K_9ScaleType4KindE0ELNS_15FloatRoundStyleE2ESK_EENS1_15EpilogueDefaultEEEEEvvEEEEvNT_6ParamsE)
        /*0008*/ 	.word	0x000000a8


	//----- nvinfo : EIATTR_FRAME_SIZE
	.align		4
.L_12:
        /*000c*/ 	.byte	0x04, 0x11
        /*000e*/ 	.short	(.L_14 - .L_13)
	.align		4
.L_13:
        /*0010*/ 	.word	index@(_ZN7cutlass13device_kernelINS_4gemm6kernel13GemmUniversalIN4cute5tupleIJiiiiEEENS1_10collective13CollectiveMmaINS1_37MainloopSm90TmaGmmaWarpSpecializedFP8ILi3ENS5_IJNS4_1CILi2EEENSA_ILi1EEESC_EEENS1_35KernelTmaWarpSpecializedCooperativeEEENS5_IJNSA_ILi256EEENSA_ILi224EEENSA_ILi128EEEEEENS_12float_e4m3_tENS5_IJlSC_lEEESK_SL_NS4_8TiledMMAINS4_8MMA_AtomIJNS4_4SM904GMMA30MMA_64x32x32_F32E4M3E4M3_SS_TNILNSP_7ScaleInE1ELSR_1EEEEEENS4_6LayoutISD_NS5_IJSC_NSA_ILi0EEESV_EEEEENS5_IJNS4_10UnderscoreESY_SY_EEEEENS4_13SM90_TMA_LOADENS4_14ComposedLayoutINS4_7SwizzleILi3ELi4ELi3EEENS4_18smem_ptr_flag_bitsILi8EEENSU_INS5_IJNSA_ILi8EEESI_EEENS5_IJSI_SC_EEEEEEEvNS4_8identityENS4_23SM90_TMA_LOAD_MULTICASTES1B_vS1C_EENS_8epilogue10collective6detail29Sm90TmaWarpSpecializedAdapterINS1G_15DefaultEpilogueISK_SL_SL_NS1F_6thread17LinearCombinationISK_Li1EffLNS1K_9ScaleType4KindE0ELNS_15FloatRoundStyleE2ESK_EENS1_15EpilogueDefaultEEEEEvvEEEEvNT_6ParamsE)
        /*0014*/ 	.word	0x000004b0


	//----- nvinfo : EIATTR_MIN_STACK_SIZE
	.align		4
.L_14:
        /*0018*/ 	.byte	0x04, 0x12
        /*001a*/ 	.short	(.L_16 - .L_15)
	.align		4
.L_15:
        /*001c*/ 	.word	index@(_ZN7cutlass13device_kernelINS_4gemm6kernel13GemmUniversalIN4cute5tupleIJiiiiEEENS1_10collective13CollectiveMmaINS1_37MainloopSm90TmaGmmaWarpSpecializedFP8ILi3ENS5_IJNS4_1CILi2EEENSA_ILi1EEESC_EEENS1_35KernelTmaWarpSpecializedCooperativeEEENS5_IJNSA_ILi256EEENSA_ILi224EEENSA_ILi128EEEEEENS_12float_e4m3_tENS5_IJlSC_lEEESK_SL_NS4_8TiledMMAINS4_8MMA_AtomIJNS4_4SM904GMMA30MMA_64x32x32_F32E4M3E4M3_SS_TNILNSP_7ScaleInE1ELSR_1EEEEEENS4_6LayoutISD_NS5_IJSC_NSA_ILi0EEESV_EEEEENS5_IJNS4_10UnderscoreESY_SY_EEEEENS4_13SM90_TMA_LOADENS4_14ComposedLayoutINS4_7SwizzleILi3ELi4ELi3EEENS4_18smem_ptr_flag_bitsILi8EEENSU_INS5_IJNSA_ILi8EEESI_EEENS5_IJSI_SC_EEEEEEEvNS4_8identityENS4_23SM90_TMA_LOAD_MULTICASTES1B_vS1C_EENS_8epilogue10collective6detail29Sm90TmaWarpSpecializedAdapterINS1G_15DefaultEpilogueISK_SL_SL_NS1F_6thread17LinearCombinationISK_Li1EffLNS1K_9ScaleType4KindE0ELNS_15FloatRoundStyleE2ESK_EENS1_15EpilogueDefaultEEEEEvvEEEEvNT_6ParamsE)
        /*0020*/ 	.word	0x000004b0
.L_16:


//--------------------- .nv.compat                --------------------------
	.section	.nv.compat,"",@"SHT_CUDA_COMPAT_INFO"
	.align	4
        /*0000*/ 	.byte	0x02, 0x09, 0x01, 0x00, 0x02, 0x02, 0x04, 0x00, 0x02, 0x05, 0x05, 0x00, 0x03, 0x07, 0x01, 0x01
        /*0010*/ 	.byte	0x02, 0x03, 0x01, 0x00, 0x02, 0x06, 0x01, 0x00, 0x04, 0x0b, 0x08, 0x00, 0x00, 0x00, 0x00, 0x00
        /*0020*/ 	.byte	0x00, 0x00, 0x00, 0x00


//--------------------- .nv.info._ZN7cutlass13device_kernelINS_4gemm6kernel13GemmUniversalIN4cute5tupleIJiiiiEEENS1_10collective13CollectiveMmaINS1_37MainloopSm90TmaGmmaWarpSpecializedFP8ILi3ENS5_IJNS4_1CILi2EEENSA_ILi1EEESC_EEENS1_35KernelTmaWarpSpecializedCooperativeEEENS5_IJNSA_ILi256EEENSA_ILi224EEENSA_ILi128EEEEEENS_12float_e4m3_tENS5_IJlSC_lEEESK_SL_NS4_8TiledMMAINS4_8MMA_AtomIJNS4_4SM904GMMA30MMA_64x32x32_F32E4M3E4M3_SS_TNILNSP_7ScaleInE1ELSR_1EEEEEENS4_6LayoutISD_NS5_IJSC_NSA_ILi0EEESV_EEEEENS5_IJNS4_10UnderscoreESY_SY_EEEEENS4_13SM90_TMA_LOADENS4_14ComposedLayoutINS4_7SwizzleILi3ELi4ELi3EEENS4_18smem_ptr_flag_bitsILi8EEENSU_INS5_IJNSA_ILi8EEESI_EEENS5_IJSI_SC_EEEEEEEvNS4_8identityENS4_23SM90_TMA_LOAD_MULTICASTES1B_vS1C_EENS_8epilogue10collective6detail29Sm90TmaWarpSpecializedAdapterINS1G_15DefaultEpilogueISK_SL_SL_NS1F_6thread17LinearCombinationISK_Li1EffLNS1K_9ScaleType4KindE0ELNS_15FloatRoundStyleE2ESK_EENS1_15EpilogueDefaultEEEEEvvEEEEvNT_6ParamsE --------------------------
	.section	.nv.info._ZN7cutlass13device_kernelINS_4gemm6kernel13GemmUniversalIN4cute5tupleIJiiiiEEENS1_10collective13CollectiveMmaINS1_37MainloopSm90TmaGmmaWarpSpecializedFP8ILi3ENS5_IJNS4_1CILi2EEENSA_ILi1EEESC_EEENS1_35KernelTmaWarpSpecializedCooperativeEEENS5_IJNSA_ILi256EEENSA_ILi224EEENSA_ILi128EEEEEENS_12float_e4m3_tENS5_IJlSC_lEEESK_SL_NS4_8TiledMMAINS4_8MMA_AtomIJNS4_4SM904GMMA30MMA_64x32x32_F32E4M3E4M3_SS_TNILNSP_7ScaleInE1ELSR_1EEEEEENS4_6LayoutISD_NS5_IJSC_NSA_ILi0EEESV_EEEEENS5_IJNS4_10UnderscoreESY_SY_EEEEENS4_13SM90_TMA_LOADENS4_14ComposedLayoutINS4_7SwizzleILi3ELi4ELi3EEENS4_18smem_ptr_flag_bitsILi8EEENSU_INS5_IJNSA_ILi8EEESI_EEENS5_IJSI_SC_EEEEEEEvNS4_8identityENS4_23SM90_TMA_LOAD_MULTICASTES1B_vS1C_EENS_8epilogue10collective6detail29Sm90TmaWarpSpecializedAdapterINS1G_15DefaultEpilogueISK_SL_SL_NS1F_6thread17LinearCombinationISK_Li1EffLNS1K_9ScaleType4KindE0ELNS_15FloatRoundStyleE2ESK_EENS1_15EpilogueDefaultEEEEEvvEEEEvNT_6ParamsE,"",@"SHT_CUDA_INFO"
	.sectionflags	@""
	.align	4


	//----- nvinfo : EIATTR_CUDA_API_VERSION
	.align		4
        /*0000*/ 	.byte	0x04, 0x37
        /*0002*/ 	.short	(.L_18 - .L_17)
.L_17:
        /*0004*/ 	.word	0x00000082


	//----- nvinfo : EIATTR_KPARAM_INFO
	.align		4
.L_18:
        /*0008*/ 	.byte	0x04, 0x17
        /*000a*/ 	.short	(.L_20 - .L_19)
.L_19:
        /*000c*/ 	.word	0x00000000
        /*0010*/ 	.short	0x0000
        /*0012*/ 	.short	0x0070
        /*0014*/ 	.byte	0x00, 0xf0, 0x01, 0x10


	//----- nvinfo : EIATTR_SPARSE_MMA_MASK
	.align		4
.L_20:
        /*0018*/ 	.byte	0x03, 0x50
        /*001a*/ 	.short	0x0000


	//----- nvinfo : EIATTR_MAXREG_COUNT
	.align		4
        /*001c*/ 	.byte	0x03, 0x1b
        /*001e*/ 	.short	0x00a8


	//----- nvinfo : EIATTR_NUM_BARRIERS
	.align		4
        /*0020*/ 	.byte	0x02, 0x4c
        /*0022*/ 	.byte	0x01
	.zero		1


	//----- nvinfo : EIATTR_ANNOTATIONS
	.align		4
        /*0024*/ 	.byte	0x04, 0x55
        /*0026*/ 	.short	(.L_22 - .L_21)


	//   ....[0]....
.L_21:
        /*0028*/ 	.word	0x00000001
        /*002c*/ 	.byte	0x10, 0x07, 0x00, 0x00, 0x01, 0x00, 0x00, 0x00, 0xe0, 0x07, 0x00, 0x00, 0x01, 0x00, 0x00, 0x00
        /* <DEDUP_REMOVED lines=1038> */
        /*411c*/ 	.byte	0x60, 0x10, 0x02, 0x00, 0x01, 0x00, 0x00, 0x00, 0xb0, 0x10, 0x02, 0x00


	//----- nvinfo : EIATTR_MERCURY_ISA_VERSION
	.align		4
.L_22:
        /*4128*/ 	.byte	0x03, 0x5f
        /*412a*/ 	.short	0x0101


	//----- nvinfo : EIATTR_INT_WARP_WIDE_INSTR_OFFSETS
	.align		4
        /*412c*/ 	.byte	0x04, 0x31
        /*412e*/ 	.short	(.L_24 - .L_23)


	//   ....[0]....
.L_23:
        /*4130*/ 	.word	0x00000530


	//   ....[1]....
        /*4134*/ 	.word	0x00000550


	//   ....[2]....
        /*4138*/ 	.word	0x000006b0


	//----- nvinfo : EIATTR_COOP_GROUP_MASK_REGIDS
	.align		4
.L_24:
        /*413c*/ 	.byte	0x04, 0x29
        /*413e*/ 	.short	(.L_26 - .L_25)


	//   ....[0]....
.L_25:
        /*4140*/ 	.word	0xffffffff


	//   ....[1]....
        /*4144*/ 	.word	0xffffffff


	//   ....[2]....
        /*4148*/ 	.word	0xffffffff


	//   ....[3]....
        /*414c*/ 	.word	0xffffffff


	//   ....[4]....
        /*4150*/ 	.word	0xffffffff


	//   ....[5]....
        /*4154*/ 	.word	0xffffffff


	//----- nvinfo : EIATTR_COOP_GROUP_INSTR_OFFSETS
	.align		4
.L_26:
        /*4158*/ 	.byte	0x04, 0x28
        /*415a*/ 	.short	(.L_28 - .L_27)


	//   ....[0]....
.L_27:
        /*415c*/ 	.word	0x00000070


	//   ....[1]....
        /*4160*/ 	.word	0x00000080


	//   ....[2]....
        /*4164*/ 	.word	0x000001a0


	//   ....[3]....
        /*4168*/ 	.word	0x000003a0


	//   ....[4]....
        /*416c*/ 	.word	0x00000820


	//   ....[5]....
        /*4170*/ 	.word	0x00002570


	//----- nvinfo : EIATTR_REG_RECONFIG
	.align		4
.L_28:
        /*4174*/ 	.byte	0x01, 0x54
	.zero		2


	//----- nvinfo : EIATTR_MBARRIER_INSTR_OFFSETS
	.align		4
        /*4178*/ 	.byte	0x04, 0x39
        /*417a*/ 	.short	(.L_30 - .L_29)


	//   ....[0]....
.L_29:
        /*417c*/ 	.word	0x00000320
        /*4180*/ 	.word	0x000000ff
        /*4184*/ 	.word	0x00000000
        /*4188*/ 	.short	0x0100
        /*418a*/ 	.byte	0x0a
	.zero		1


	//   ....[1]....
        /*418c*/ 	.word	0x00000330
        /*4190*/ 	.word	0x000000ff
        /*4194*/ 	.word	0x00000018
        /*4198*/ 	.short	0x0100
        /*419a*/ 	.byte	0x0a
	.zero		1


	//   ....[2]....
        /*419c*/ 	.word	0x00000340
        /*41a0*/ 	.word	0x000000ff
        /*41a4*/ 	.word	0x00000008
        /*41a8*/ 	.short	0x0100
        /*41aa*/ 	.byte	0x0a
	.zero		1


	//   ....[3]....
        /*41ac*/ 	.word	0x00000350
        /*41b0*/ 	.word	0x000000ff
        /*41b4*/ 	.word	0x00000020
        /*41b8*/ 	.short	0x0100
        /*41ba*/ 	.byte	0x0a
	.zero		1


	//   ....[4]....
        /*41bc*/ 	.word	0x00000360
        /*41c0*/ 	.word	0x000000ff
        /*41c4*/ 	.word	0x00000010
        /*41c8*/ 	.short	0x0100
        /*41ca*/ 	.byte	0x0a
	.zero		1


	//   ....[5]....
        /*41cc*/ 	.word	0x00000370
        /*41d0*/ 	.word	0x000000ff
        /*41d4*/ 	.word	0x00000028
        /*41d8*/ 	.short	0x0100
        /*41da*/ 	.byte	0x0a
	.zero		1


	//   ....[6]....
        /*41dc*/ 	.word	0x00000740
        /*41e0*/ 	.word	0x000000ff
        /*41e4*/ 	.word	0x00000040
        /*41e8*/ 	.short	0x0100
        /*41ea*/ 	.byte	0x08
	.zero		1


	//   ....[7]....
        /*41ec*/ 	.word	0x000007c0
        /*41f0*/ 	.word	0x000000ff
        /*41f4*/ 	.word	0x00000048
        /*41f8*/ 	.short	0x0100
        /*41fa*/ 	.byte	0x08
	.zero		1


	//   ....[8]....
        /*41fc*/ 	.word	0x00002970
        /*4200*/ 	.word	0x000000ff
        /*4204*/ 	.word	0x00000000
        /*4208*/ 	.short	0x010a
        /*420a*/ 	.byte	0x0c
	.zero		1


	//   ....[9]....
        /*420c*/ 	.word	0x000029d0
        /*4210*/ 	.word	0x000000ff
        /*4214*/ 	.word	0x00000000
        /*4218*/ 	.short	0x010a
        /*421a*/ 	.byte	0x0c
	.zero		1


	//   ....[10]....
        /*421c*/ 	.word	0x00006a80
        /*4220*/ 	.word	0x000000ff
        /*4224*/ 	.word	0x00000000
        /*4228*/ 	.short	0x010a
        /*422a*/ 	.byte	0x0e
	.zero		1


	//   ....[11]....
        /*422c*/ 	.word	0x00006ac0
        /*4230*/ 	.word	0x000000ff
        /*4234*/ 	.word	0x00000000
        /*4238*/ 	.short	0x010a
        /*423a*/ 	.byte	0x0e
	.zero		1


	//   ....[12]....
        /*423c*/ 	.word	0x0000b860
        /*4240*/ 	.word	0x0000000d
        /*4244*/ 	.word	0x00000000
        /*4248*/ 	.short	0x0101
        /*424a*/ 	.byte	0x3f
	.zero		1


	//   ....[13]....
        /*424c*/ 	.word	0x0000e520
        /*4250*/ 	.word	0x0000000d
        /*4254*/ 	.word	0x00000000
        /*4258*/ 	.short	0x0101
        /*425a*/ 	.byte	0x3f
	.zero		1


	//   ....[14]....
        /*425c*/ 	.word	0x00020350
        /*4260*/ 	.word	0x0000000d
        /*4264*/ 	.word	0x00000018
        /*4268*/ 	.short	0x010a
        /*426a*/ 	.byte	0x3f
	.zero		1


	//   ....[15]....
        /*426c*/ 	.word	0x000206d0
        /*4270*/ 	.word	0x00000002
        /*4274*/ 	.word	0x00000048
        /*4278*/ 	.short	0x0101
        /*427a*/ 	.byte	0x3f
	.zero		1


	//   ....[16]....
        /*427c*/ 	.word	0x00020e80
        /*4280*/ 	.word	0x00000003
        /*4284*/ 	.word	0x00000000
        /*4288*/ 	.short	0x010a
        /*428a*/ 	.byte	0x3f
	.zero		1


	//   ....[17]....
        /*428c*/ 	.word	0x00020f10
        /*4290*/ 	.word	0x00000003
        /*4294*/ 	.word	0x00000000
        /*4298*/ 	.short	0x010a
        /*429a*/ 	.byte	0x3f
	.zero		1


	//   ....[18]....
        /*429c*/ 	.word	0x00020fa0
        /*42a0*/ 	.word	0x00000003
        /*42a4*/ 	.word	0x00000000
        /*42a8*/ 	.short	0x010a
        /*42aa*/ 	.byte	0x3f
	.zero		1


	//   ....[19]....
        /*42ac*/ 	.word	0x00021010
        /*42b0*/ 	.word	0x00000003
        /*42b4*/ 	.word	0x00000000
        /*42b8*/ 	.short	0x010a
        /*42ba*/ 	.byte	0x3f
	.zero		1


	//   ....[20]....
        /*42bc*/ 	.word	0x00021080
        /*42c0*/ 	.word	0x00000000
        /*42c4*/ 	.word	0x00000000
        /*42c8*/ 	.short	0x010a
        /*42ca*/ 	.byte	0x3f
	.zero		1


	//   ....[21]....
        /*42cc*/ 	.word	0x00021160
        /*42d0*/ 	.word	0x0000000d
        /*42d4*/ 	.word	0x00000018
        /*42d8*/ 	.short	0x010a
        /*42da*/ 	.byte	0x3f
	.zero		1


	//   ....[22]....
        /*42dc*/ 	.word	0x00021230
        /*42e0*/ 	.word	0x00000003
        /*42e4*/ 	.word	0x00000000
        /*42e8*/ 	.short	0x010a
        /*42ea*/ 	.byte	0x3f
	.zero		1


	//   ....[23]....
        /*42ec*/ 	.word	0x00021280
        /*42f0*/ 	.word	0x00000003
        /*42f4*/ 	.word	0x00000000
        /*42f8*/ 	.short	0x010a
        /*42fa*/ 	.byte	0x3f
	.zero		1


	//----- nvinfo : EIATTR_NUM_MBARRIERS
	.align		4
.L_30:
        /*42fc*/ 	.byte	0x03, 0x38
        /*42fe*/ 	.short	0x0008


	//----- nvinfo : EIATTR_EXIT_INSTR_OFFSETS
	.align		4
        /*4300*/ 	.byte	0x04, 0x1c
        /*4302*/ 	.short	(.L_32 - .L_31)


	//   ....[0]....
.L_31:
        /*4304*/ 	.word	0x000009b0


	//   ....[1]....
        /*4308*/ 	.word	0x00001250


	//   ....[2]....
        /*430c*/ 	.word	0x0001fa60


	//   ....[3]....
        /*4310*/ 	.word	0x00020000


	//   ....[4]....
        /*4314*/ 	.word	0x00020ff0


	//----- nvinfo : EIATTR_MAX_THREADS
	.align		4
.L_32:
        /*4318*/ 	.byte	0x04, 0x05
        /*431a*/ 	.short	(.L_34 - .L_33)
.L_33:
        /*431c*/ 	.word	0x00000180
        /*4320*/ 	.word	0x00000001
        /*4324*/ 	.word	0x00000001


	//----- nvinfo : EIATTR_CRS_STACK_SIZE
	.align		4
.L_34:
        /*4328*/ 	.byte	0x04, 0x1e
        /*432a*/ 	.short	(.L_36 - .L_35)
.L_35:
        /*432c*/ 	.word	0x00000000


	//----- nvinfo : EIATTR_CBANK_PARAM_SIZE
	.align		4
.L_36:
        /*4330*/ 	.byte	0x03, 0x19
        /*4332*/ 	.short	0x0470


	//----- nvinfo : EIATTR_PARAM_CBANK
	.align		4
        /*4334*/ 	.byte	0x04, 0x0a
        /*4336*/ 	.short	(.L_38 - .L_37)
	.align		4
.L_37:
        /*4338*/ 	.word	index@(.nv.constant0._ZN7cutlass13device_kernelINS_4gemm6kernel13GemmUniversalIN4cute5tupleIJiiiiEEENS1_10collective13CollectiveMmaINS1_37MainloopSm90TmaGmmaWarpSpecializedFP8ILi3ENS5_IJNS4_1CILi2EEENSA_ILi1EEESC_EEENS1_35KernelTmaWarpSpecializedCooperativeEEENS5_IJNSA_ILi256EEENSA_ILi224EEENSA_ILi128EEEEEENS_12float_e4m3_tENS5_IJlSC_lEEESK_SL_NS4_8TiledMMAINS4_8MMA_AtomIJNS4_4SM904GMMA30MMA_64x32x32_F32E4M3E4M3_SS_TNILNSP_7ScaleInE1ELSR_1EEEEEENS4_6LayoutISD_NS5_IJSC_NSA_ILi0EEESV_EEEEENS5_IJNS4_10UnderscoreESY_SY_EEEEENS4_13SM90_TMA_LOADENS4_14ComposedLayoutINS4_7SwizzleILi3ELi4ELi3EEENS4_18smem_ptr_flag_bitsILi8EEENSU_INS5_IJNSA_ILi8EEESI_EEENS5_IJSI_SC_EEEEEEEvNS4_8identityENS4_23SM90_TMA_LOAD_MULTICASTES1B_vS1C_EENS_8epilogue10collective6detail29Sm90TmaWarpSpecializedAdapterINS1G_15DefaultEpilogueISK_SL_SL_NS1F_6thread17LinearCombinationISK_Li1EffLNS1K_9ScaleType4KindE0ELNS_15FloatRoundStyleE2ESK_EENS1_15EpilogueDefaultEEEEEvvEEEEvNT_6ParamsE)
        /*433c*/ 	.short	0x0210
        /*433e*/ 	.short	0x0470


	//----- nvinfo : EIATTR_SW_WAR
	.align		4
.L_38:
        /*4340*/ 	.byte	0x04, 0x36
        /*4342*/ 	.short	(.L_40 - .L_39)
.L_39:
        /*4344*/ 	.word	0x00000008
.L_40:


//--------------------- .nv.callgraph             --------------------------
	.section	.nv.callgraph,"",@"SHT_CUDA_CALLGRAPH"
	.align	4
	.sectionentsize	8
	.align		4
        /*0000*/ 	.word	0x00000000
	.align		4
        /*0004*/ 	.word	0xffffffff
	.align		4
        /*0008*/ 	.word	0x00000000
	.align		4
        /*000c*/ 	.word	0xfffffffe
	.align		4
        /*0010*/ 	.word	0x00000000
	.align		4
        /*0014*/ 	.word	0xfffffffd
	.align		4
        /*0018*/ 	.word	0x00000000
	.align		4
        /*001c*/ 	.word	0xfffffffc


//--------------------- .nv.constant4             --------------------------
	.section	.nv.constant4,"a",@progbits
	.align	8
	.align		8
.nv.constant4:
        /*0000*/ 	.dword	_ZN40_INTERNAL_a42539df_4_k_cu_42545f1e_120944cuda3std3__45__cpo5beginE
	.align		8
        /*0008*/ 	.dword	_ZN40_INTERNAL_a42539df_4_k_cu_42545f1e_120944cuda3std3__45__cpo3endE
	.align		8
        /*0010*/ 	.dword	_ZN40_INTERNAL_a42539df_4_k_cu_42545f1e_120944cuda3std3__45__cpo6cbeginE
	.align		8
        /*0018*/ 	.dword	_ZN40_INTERNAL_a42539df_4_k_cu_42545f1e_120944cuda3std3__45__cpo4cendE
	.align		8
        /*0020*/ 	.dword	_ZN40_INTERNAL_a42539df_4_k_cu_42545f1e_120944cuda3std3__442_GLOBAL__N__a42539df_4_k_cu_42545f1e_120946ignoreE
	.align		8
        /*0028*/ 	.dword	_ZN40_INTERNAL_a42539df_4_k_cu_42545f1e_120944cuda3std3__419piecewise_constructE
	.align		8
        /*0030*/ 	.dword	_ZN40_INTERNAL_a42539df_4_k_cu_42545f1e_120944cuda3std3__48in_placeE
	.align		8
        /*0038*/ 	.dword	_ZN40_INTERNAL_a42539df_4_k_cu_42545f1e_120944cuda3std6ranges3__45__cpo4swapE
	.align		8
        /*0040*/ 	.dword	_ZN40_INTERNAL_a42539df_4_k_cu_42545f1e_120944cuda3std6ranges3__45__cpo9iter_moveE
	.align		8
        /*0048*/ 	.dword	_ZN40_INTERNAL_a42539df_4_k_cu_42545f1e_120944cute7productE
	.align		8
        /*0050*/ 	.dword	_ZN40_INTERNAL_a42539df_4_k_cu_42545f1e_120944cute1_E


//--------------------- .text._ZN7cutlass13device_kernelINS_4gemm6kernel13GemmUniversalIN4cute5tupleIJiiiiEEENS1_10collective13CollectiveMmaINS1_37MainloopSm90TmaGmmaWarpSpecializedFP8ILi3ENS5_IJNS4_1CILi2EEENSA_ILi1EEESC_EEENS1_35KernelTmaWarpSpecializedCooperativeEEENS5_IJNSA_ILi256EEENSA_ILi224EEENSA_ILi128EEEEEENS_12float_e4m3_tENS5_IJlSC_lEEESK_SL_NS4_8TiledMMAINS4_8MMA_AtomIJNS4_4SM904GMMA30MMA_64x32x32_F32E4M3E4M3_SS_TNILNSP_7ScaleInE1ELSR_1EEEEEENS4_6LayoutISD_NS5_IJSC_NSA_ILi0EEESV_EEEEENS5_IJNS4_10UnderscoreESY_SY_EEEEENS4_13SM90_TMA_LOADENS4_14ComposedLayoutINS4_7SwizzleILi3ELi4ELi3EEENS4_18smem_ptr_flag_bitsILi8EEENSU_INS5_IJNSA_ILi8EEESI_EEENS5_IJSI_SC_EEEEEEEvNS4_8identityENS4_23SM90_TMA_LOAD_MULTICASTES1B_vS1C_EENS_8epilogue10collective6detail29Sm90TmaWarpSpecializedAdapterINS1G_15DefaultEpilogueISK_SL_SL_NS1F_6thread17LinearCombinationISK_Li1EffLNS1K_9ScaleType4KindE0ELNS_15FloatRoundStyleE2ESK_EENS1_15EpilogueDefaultEEEEEvvEEEEvNT_6ParamsE --------------------------
	.section	.text._ZN7cutlass13device_kernelINS_4gemm6kernel13GemmUniversalIN4cute5tupleIJiiiiEEENS1_10collective13CollectiveMmaINS1_37MainloopSm90TmaGmmaWarpSpecializedFP8ILi3ENS5_IJNS4_1CILi2EEENSA_ILi1EEESC_EEENS1_35KernelTmaWarpSpecializedCooperativeEEENS5_IJNSA_ILi256EEENSA_ILi224EEENSA_ILi128EEEEEENS_12float_e4m3_tENS5_IJlSC_lEEESK_SL_NS4_8TiledMMAINS4_8MMA_AtomIJNS4_4SM904GMMA30MMA_64x32x32_F32E4M3E4M3_SS_TNILNSP_7ScaleInE1ELSR_1EEEEEENS4_6LayoutISD_NS5_IJSC_NSA_ILi0EEESV_EEEEENS5_IJNS4_10UnderscoreESY_SY_EEEEENS4_13SM90_TMA_LOADENS4_14ComposedLayoutINS4_7SwizzleILi3ELi4ELi3EEENS4_18smem_ptr_flag_bitsILi8EEENSU_INS5_IJNSA_ILi8EEESI_EEENS5_IJSI_SC_EEEEEEEvNS4_8identityENS4_23SM90_TMA_LOAD_MULTICASTES1B_vS1C_EENS_8epilogue10collective6detail29Sm90TmaWarpSpecializedAdapterINS1G_15DefaultEpilogueISK_SL_SL_NS1F_6thread17LinearCombinationISK_Li1EffLNS1K_9ScaleType4KindE0ELNS_15FloatRoundStyleE2ESK_EENS1_15EpilogueDefaultEEEEEvvEEEEvNT_6ParamsE,"ax",@progbits
	.align	128
.text._ZN7cutlass13device_kernelINS_4gemm6kernel13GemmUniversalIN4cute5tupleIJiiiiEEENS1_10collective13CollectiveMmaINS1_37MainloopSm90TmaGmmaWarpSpecializedFP8ILi3ENS5_IJNS4_1CILi2EEENSA_ILi1EEESC_EEENS1_35KernelTmaWarpSpecializedCooperativeEEENS5_IJNSA_ILi256EEENSA_ILi224EEENSA_ILi128EEEEEENS_12float_e4m3_tENS5_IJlSC_lEEESK_SL_NS4_8TiledMMAINS4_8MMA_AtomIJNS4_4SM904GMMA30MMA_64x32x32_F32E4M3E4M3_SS_TNILNSP_7ScaleInE1ELSR_1EEEEEENS4_6LayoutISD_NS5_IJSC_NSA_ILi0EEESV_EEEEENS5_IJNS4_10UnderscoreESY_SY_EEEEENS4_13SM90_TMA_LOADENS4_14ComposedLayoutINS4_7SwizzleILi3ELi4ELi3EEENS4_18smem_ptr_flag_bitsILi8EEENSU_INS5_IJNSA_ILi8EEESI_EEENS5_IJSI_SC_EEEEEEEvNS4_8identityENS4_23SM90_TMA_LOAD_MULTICASTES1B_vS1C_EENS_8epilogue10collective6detail29Sm90TmaWarpSpecializedAdapterINS1G_15DefaultEpilogueISK_SL_SL_NS1F_6thread17LinearCombinationISK_Li1EffLNS1K_9ScaleType4KindE0ELNS_15FloatRoundStyleE2ESK_EENS1_15EpilogueDefaultEEEEEvvEEEEvNT_6ParamsE:
        .type           _ZN7cutlass13device_kernelINS_4gemm6kernel13GemmUniversalIN4cute5tupleIJiiiiEEENS1_10collective13CollectiveMmaINS1_37MainloopSm90TmaGmmaWarpSpecializedFP8ILi3ENS5_IJNS4_1CILi2EEENSA_ILi1EEESC_EEENS1_35KernelTmaWarpSpecializedCooperativeEEENS5_IJNSA_ILi256EEENSA_ILi224EEENSA_ILi128EEEEEENS_12float_e4m3_tENS5_IJlSC_lEEESK_SL_NS4_8TiledMMAINS4_8MMA_AtomIJNS4_4SM904GMMA30MMA_64x32x32_F32E4M3E4M3_SS_TNILNSP_7ScaleInE1ELSR_1EEEEEENS4_6LayoutISD_NS5_IJSC_NSA_ILi0EEESV_EEEEENS5_IJNS4_10UnderscoreESY_SY_EEEEENS4_13SM90_TMA_LOADENS4_14ComposedLayoutINS4_7SwizzleILi3ELi4ELi3EEENS4_18smem_ptr_flag_bitsILi8EEENSU_INS5_IJNSA_ILi8EEESI_EEENS5_IJSI_SC_EEEEEEEvNS4_8identityENS4_23SM90_TMA_LOAD_MULTICASTES1B_vS1C_EENS_8epilogue10collective6detail29Sm90TmaWarpSpecializedAdapterINS1G_15DefaultEpilogueISK_SL_SL_NS1F_6thread17LinearCombinationISK_Li1EffLNS1K_9ScaleType4KindE0ELNS_15FloatRoundStyleE2ESK_EENS1_15EpilogueDefaultEEEEEvvEEEEvNT_6ParamsE,@function
        .size           _ZN7cutlass13device_kernelINS_4gemm6kernel13GemmUniversalIN4cute5tupleIJiiiiEEENS1_10collective13CollectiveMmaINS1_37MainloopSm90TmaGmmaWarpSpecializedFP8ILi3ENS5_IJNS4_1CILi2EEENSA_ILi1EEESC_EEENS1_35KernelTmaWarpSpecializedCooperativeEEENS5_IJNSA_ILi256EEENSA_ILi224EEENSA_ILi128EEEEEENS_12float_e4m3_tENS5_IJlSC_lEEESK_SL_NS4_8TiledMMAINS4_8MMA_AtomIJNS4_4SM904GMMA30MMA_64x32x32_F32E4M3E4M3_SS_TNILNSP_7ScaleInE1ELSR_1EEEEEENS4_6LayoutISD_NS5_IJSC_NSA_ILi0EEESV_EEEEENS5_IJNS4_10UnderscoreESY_SY_EEEEENS4_13SM90_TMA_LOADENS4_14ComposedLayoutINS4_7SwizzleILi3ELi4ELi3EEENS4_18smem_ptr_flag_bitsILi8EEENSU_INS5_IJNSA_ILi8EEESI_EEENS5_IJSI_SC_EEEEEEEvNS4_8identityENS4_23SM90_TMA_LOAD_MULTICASTES1B_vS1C_EENS_8epilogue10collective6detail29Sm90TmaWarpSpecializedAdapterINS1G_15DefaultEpilogueISK_SL_SL_NS1F_6thread17LinearCombinationISK_Li1EffLNS1K_9ScaleType4KindE0ELNS_15FloatRoundStyleE2ESK_EENS1_15EpilogueDefaultEEEEEvvEEEEvNT_6ParamsE,(.L_x_524 - _ZN7cutlass13device_kernelINS_4gemm6kernel13GemmUniversalIN4cute5tupleIJiiiiEEENS1_10collective13CollectiveMmaINS1_37MainloopSm90TmaGmmaWarpSpecializedFP8ILi3ENS5_IJNS4_1CILi2EEENSA_ILi1EEESC_EEENS1_35KernelTmaWarpSpecializedCooperativeEEENS5_IJNSA_ILi256EEENSA_ILi224EEENSA_ILi128EEEEEENS_12float_e4m3_tENS5_IJlSC_lEEESK_SL_NS4_8TiledMMAINS4_8MMA_AtomIJNS4_4SM904GMMA30MMA_64x32x32_F32E4M3E4M3_SS_TNILNSP_7ScaleInE1ELSR_1EEEEEENS4_6LayoutISD_NS5_IJSC_NSA_ILi0EEESV_EEEEENS5_IJNS4_10UnderscoreESY_SY_EEEEENS4_13SM90_TMA_LOADENS4_14ComposedLayoutINS4_7SwizzleILi3ELi4ELi3EEENS4_18smem_ptr_flag_bitsILi8EEENSU_INS5_IJNSA_ILi8EEESI_EEENS5_IJSI_SC_EEEEEEEvNS4_8identityENS4_23SM90_TMA_LOAD_MULTICASTES1B_vS1C_EENS_8epilogue10collective6detail29Sm90TmaWarpSpecializedAdapterINS1G_15DefaultEpilogueISK_SL_SL_NS1F_6thread17LinearCombinationISK_Li1EffLNS1K_9ScaleType4KindE0ELNS_15FloatRoundStyleE2ESK_EENS1_15EpilogueDefaultEEEEEvvEEEEvNT_6ParamsE)
        .other          _ZN7cutlass13device_kernelINS_4gemm6kernel13GemmUniversalIN4cute5tupleIJiiiiEEENS1_10collective13CollectiveMmaINS1_37MainloopSm90TmaGmmaWarpSpecializedFP8ILi3ENS5_IJNS4_1CILi2EEENSA_ILi1EEESC_EEENS1_35KernelTmaWarpSpecializedCooperativeEEENS5_IJNSA_ILi256EEENSA_ILi224EEENSA_ILi128EEEEEENS_12float_e4m3_tENS5_IJlSC_lEEESK_SL_NS4_8TiledMMAINS4_8MMA_AtomIJNS4_4SM904GMMA30MMA_64x32x32_F32E4M3E4M3_SS_TNILNSP_7ScaleInE1ELSR_1EEEEEENS4_6LayoutISD_NS5_IJSC_NSA_ILi0EEESV_EEEEENS5_IJNS4_10UnderscoreESY_SY_EEEEENS4_13SM90_TMA_LOADENS4_14ComposedLayoutINS4_7SwizzleILi3ELi4ELi3EEENS4_18smem_ptr_flag_bitsILi8EEENSU_INS5_IJNSA_ILi8EEESI_EEENS5_IJSI_SC_EEEEEEEvNS4_8identityENS4_23SM90_TMA_LOAD_MULTICASTES1B_vS1C_EENS_8epilogue10collective6detail29Sm90TmaWarpSpecializedAdapterINS1G_15DefaultEpilogueISK_SL_SL_NS1F_6thread17LinearCombinationISK_Li1EffLNS1K_9ScaleType4KindE0ELNS_15FloatRoundStyleE2ESK_EENS1_15EpilogueDefaultEEEEEvvEEEEvNT_6ParamsE,@"STO_CUDA_ENTRY STV_DEFAULT"
_ZN7cutlass13device_kernelINS_4gemm6kernel13GemmUniversalIN4cute5tupleIJiiiiEEENS1_10collective13CollectiveMmaINS1_37MainloopSm90TmaGmmaWarpSpecializedFP8ILi3ENS5_IJNS4_1CILi2EEENSA_ILi1EEESC_EEENS1_35KernelTmaWarpSpecializedCooperativeEEENS5_IJNSA_ILi256EEENSA_ILi224EEENSA_ILi128EEEEEENS_12float_e4m3_tENS5_IJlSC_lEEESK_SL_NS4_8TiledMMAINS4_8MMA_AtomIJNS4_4SM904GMMA30MMA_64x32x32_F32E4M3E4M3_SS_TNILNSP_7ScaleInE1ELSR_1EEEEEENS4_6LayoutISD_NS5_IJSC_NSA_ILi0EEESV_EEEEENS5_IJNS4_10UnderscoreESY_SY_EEEEENS4_13SM90_TMA_LOADENS4_14ComposedLayoutINS4_7SwizzleILi3ELi4ELi3EEENS4_18smem_ptr_flag_bitsILi8EEENSU_INS5_IJNSA_ILi8EEESI_EEENS5_IJSI_SC_EEEEEEEvNS4_8identityENS4_23SM90_TMA_LOAD_MULTICASTES1B_vS1C_EENS_8epilogue10collective6detail29Sm90TmaWarpSpecializedAdapterINS1G_15DefaultEpilogueISK_SL_SL_NS1F_6thread17LinearCombinationISK_Li1EffLNS1K_9ScaleType4KindE0ELNS_15FloatRoundStyleE2ESK_EENS1_15EpilogueDefaultEEEEEvvEEEEvNT_6ParamsE:
[----:B------:R-:W0:Y:S02]  /*0000*/  LDC R1, c[0x0][0x28] ;  /* 0x00000a00ff017b82 */ /* 0x000e240000000800 */
[----:B0-----:R-:W-:Y:S01]  /*0010*/  VIADD R1, R1, 0xfffffb50 ;  /* 0xfffffb5001017836 */ /* 0x001fe20000000000 */
[----:B------:R-:W0:Y:S01]  /*0020*/  S2R R4, SR_TID.X ;  /* 0x0000000000047919 */ /* 0x000e220000002100 */
[----:B------:R-:W-:Y:S01]  /*0030*/  ELECT P0, URZ, PT ;  /* 0x00000000003f782f */ /* 0x000fe20003800000 */
[----:B------:R-:W-:Y:S01]  /*0040*/  BSSY B0, `(.L_x_0) ;  /* 0x0000015000007945 */ /* 0x000fe20003800000 */
[--C-:B0-----:R-:W-:Y:S02]  /*0050*/  SHF.R.U32.HI R0, RZ, 0x5, R4.reuse ;  /* 0x00000005ff007819 */ /* 0x101fe40000011604 */
[----:B------:R-:W-:-:S03]  /*0060*/  SHF.R.U32.HI R2, RZ, 0x7, R4 ;  /* 0x00000007ff027819 */ /* 0x000fc60000011604 */
[----:B------:R-:W0:Y:S04]  /*0070*/  SHFL.IDX PT, R3, R0, RZ, 0x1f ;  /* 0x00001fff00037589 */ /* 0x000e2800000e0000 */
[----:B------:R-:W1:Y:S01]  /*0080*/  SHFL.IDX PT, R2, R2, RZ, 0x1f ;  /* 0x00001fff02027589 */ /* 0x000e6200000e0000 */
[----:B0-----:R-:W-:Y:S02]  /*0090*/  R2UR UR4, R3 ;  /* 0x00000000030472ca */ /* 0x001fe400000e0000 */
[----:B-1----:R-:W-:-:S11]  /*00a0*/  R2UR UR8, R2 ;  /* 0x00000000020872ca */ /* 0x002fd600000e0000 */
[----:B------:R-:W-:Y:S02]  /*00b0*/  USHF.R.S32.HI UR5, URZ, 0x1f, UR4 ;  /* 0x0000001f3f057899 */ /* 0x000fe40008011404 */
[----:B------:R-:W-:Y:S02]  /*00c0*/  ISETP.NE.OR P0, PT, RZ, UR4, !P0 ;  /* 0x00000004ff007c0c */ /* 0x000fe4000c705670 */
[----:B------:R-:W-:-:S04]  /*00d0*/  ULEA.HI UR5, UR5, UR4, URZ, 0x2 ;  /* 0x0000000405057291 */ /* 0x000fc8000f8f103f */
[----:B------:R-:W-:-:S04]  /*00e0*/  ULOP3.LUT UR5, UR5, 0xfffffffc, URZ, 0xc0, !UPT ;  /* 0xfffffffc05057892 */ /* 0x000fc8000f8ec03f */
[----:B------:R-:W-:-:S03]  /*00f0*/  UIADD3 UR6, UR4, -UR5, URZ ;  /* 0x8000000504067290 */ /* 0x000fc6000fffe03f */
[----:B------:R-:W-:Y:S09]  /*0100*/  @P0 BRA `(.L_x_1) ;  /* 0x0000000000200947 */ /* 0x000ff20003800000 */
[----:B------:R-:W-:Y:S02]  /*0110*/  ULDC.64 UR4, c[0x0][0x198] ;  /* 0x0000660000047ab9 */ /* 0x000fe40000000a00 */
[----:B------:R-:W-:Y:S02]  /*0120*/  UIADD3 UR10, UP0, UR4, 0xf0, URZ ;  /* 0x000000f0040a7890 */ /* 0x000fe4000ff1e03f */
[----:B------:R-:W-:Y:S02]  /*0130*/  UIADD3 UR4, UP1, UR4, 0x1f0, URZ ;  /* 0x000001f004047890 */ /* 0x000fe4000ff3e03f */
[----:B------:R-:W-:Y:S02]  /*0140*/  UIADD3.X UR11, URZ, UR5, URZ, UP0, !UPT ;  /* 0x000000053f0b7290 */ /* 0x000fe400087fe43f */
[----:B------:R-:W-:-:S07]  /*0150*/  UIADD3.X UR5, URZ, UR5, URZ, UP1, !UPT ;  /* 0x000000053f057290 */ /* 0x000fce0008ffe43f */
[----:B------:R0:W-:Y:S02]  /*0160*/  UTMACCTL.PF [UR10] ;  /* 0x000000000a0079b9 */ /* 0x0001e40008040000 */
[----:B------:R0:W-:Y:S02]  /*0170*/  UTMACCTL.PF [UR4] ;  /* 0x00000000040079b9 */ /* 0x0001e40008040000 */
[----:B0-----:R-:W-:Y:S01]  /*0180*/  NOP ;  /* 0x0000000000007918 */ /* 0x001fe20000000000 */
.L_x_1:
[----:B------:R-:W-:Y:S05]  /*0190*/  BSYNC B0 ;  /* 0x0000000000007941 */ /* 0x000fea0003800000 */
.L_x_0:
[----:B------:R-:W0:Y:S01]  /*01a0*/  SHFL.IDX PT, R3, R0, RZ, 0x1f ;  /* 0x00001fff00037589 */ /* 0x000e2200000e0000 */
[----:B------:R-:W-:Y:S01]  /*01b0*/  UISETP.NE.AND UP0, UPT, UR6, 0x3, UPT ;  /* 0x000000030600788c */ /* 0x000fe2000bf05270 */
[----:B------:R-:W-:Y:S01]  /*01c0*/  ISETP.NE.AND P1, PT, RZ, UR8, PT ;  /* 0x00000008ff007c0c */ /* 0x000fe2000bf25270 */
[----:B------:R-:W-:Y:S02]  /*01d0*/  UIADD3 UR11, UR8, -0x1, URZ ;  /* 0xffffffff080b7890 */ /* 0x000fe4000fffe03f */
[----:B------:R-:W-:Y:S02]  /*01e0*/  UISETP.EQ.OR UP0, UPT, UR6, URZ, !UP0 ;  /* 0x0000003f0600728c */ /* 0x000fe4000c702670 */
[----:B------:R-:W-:Y:S02]  /*01f0*/  UISETP.GE.U32.AND UP1, UPT, UR11, 0x2, UPT ;  /* 0x000000020b00788c */ /* 0x000fe4000bf26070 */
[----:B------:R-:W-:-:S04]  /*0200*/  UISETP.EQ.AND UP0, UPT, UR8, URZ, UP0 ;  /* 0x0000003f0800728c */ /* 0x000fc80008702270 */
[----:B------:R-:W-:-:S04]  /*0210*/  USEL UR7, URZ, 0x1, !UP0 ;  /* 0x000000013f077887 */ /* 0x000fc8000c000000 */
[----:B------:R-:W-:Y:S01]  /*0220*/  USEL UR7, UR7, 0x2, UP1 ;  /* 0x0000000207077887 */ /* 0x000fe20008800000 */
[----:B0-----:R-:W-:-:S13]  /*0230*/  ISETP.NE.AND P0, PT, R3, RZ, PT ;  /* 0x000000ff0300720c */ /* 0x001fda0003f05270 */
[----:B------:R-:W-:Y:S05]  /*0240*/  @P0 BRA `(.L_x_2) ;  /* 0x0000000000500947 */ /* 0x000fea0003800000 */
[----:B------:R-:W0:Y:S01]  /*0250*/  S2UR UR10, SR_CgaCtaId ;  /* 0x00000000000a79c3 */ /* 0x000e220000008800 */
[----:B------:R-:W-:Y:S01]  /*0260*/  UMOV UR4, 0x400 ;  /* 0x0000040000047882 */ /* 0x000fe20000000000 */
[----:B------:R-:W-:Y:S01]  /*0270*/  UMOV UR5, 0x1 ;  /* 0x0000000100057882 */ /* 0x000fe20000000000 */
[----:B------:R-:W-:Y:S01]  /*0280*/  UMOV UR8, 0x4 ;  /* 0x0000000400087882 */ /* 0x000fe20000000000 */
[----:B------:R-:W-:Y:S01]  /*0290*/  ELECT P0, URZ, PT ;  /* 0x00000000003f782f */ /* 0x000fe20003800000 */
[----:B------:R-:W-:-:S04]  /*02a0*/  UIADD3 UR8, -UR8, 0x100000, URZ ;  /* 0x0010000008087890 */ /* 0x000fc8000fffe13f */
[----:B------:R-:W-:Y:S02]  /*02b0*/  USHF.L.U32 UR9, UR8, 0xb, URZ ;  /* 0x0000000b08097899 */ /* 0x000fe4000800063f */
[----:B------:R-:W-:Y:S02]  /*02c0*/  USHF.L.U32 UR8, UR8, 0x1, URZ ;  /* 0x0000000108087899 */ /* 0x000fe4000800063f */
[----:B0-----:R-:W-:Y:S02]  /*02d0*/  ULEA UR10, UR10, UR4, 0x18 ;  /* 0x000000040a0a7291 */ /* 0x001fe4000f8ec03f */
[----:B------:R-:W-:-:S04]  /*02e0*/  UIADD3 UR4, -UR5, 0x100000, URZ ;  /* 0x0010000005047890 */ /* 0x000fc8000fffe13f */
[----:B------:R-:W-:Y:S02]  /*02f0*/  USHF.L.U32 UR5, UR4, 0xb, URZ ;  /* 0x0000000b04057899 */ /* 0x000fe4000800063f */
[----:B------:R-:W-:Y:S01]  /*0300*/  USHF.L.U32 UR4, UR4, 0x1, URZ ;  /* 0x0000000104047899 */ /* 0x000fe2000800063f */
[----:B------:R-:W0:Y:S11]  /*0310*/  FENCE.VIEW.ASYNC.S ;  /* 0x00000000000073c6 */ /* 0x000e360000000000 */
[----:B0-----:R0:W1:Y:S01]  /*0320*/  SYNCS.EXCH.64 URZ, [UR10], UR4 ;  /* 0x000000040a3f75b2 */ /* 0x0010620008000100 */
[----:B------:R0:W2:Y:S01]  /*0330*/  SYNCS.EXCH.64 URZ, [UR10+0x18], UR8 ;  /* 0x000018080a3f75b2 */ /* 0x0000a20008000100 */
[----:B------:R0:W3:Y:S01]  /*0340*/  SYNCS.EXCH.64 URZ, [UR10+0x8], UR4 ;  /* 0x000008040a3f75b2 */ /* 0x0000e20008000100 */
[----:B------:R0:W4:Y:S01]  /*0350*/  SYNCS.EXCH.64 URZ, [UR10+0x20], UR8 ;  /* 0x000020080a3f75b2 */ /* 0x0001220008000100 */
[----:B------:R0:W0:Y:S01]  /*0360*/  SYNCS.EXCH.64 URZ, [UR10+0x10], UR4 ;  /* 0x000010040a3f75b2 */ /* 0x0000220008000100 */
[----:B------:R0:W0:Y:S01]  /*0370*/  SYNCS.EXCH.64 URZ, [UR10+0x28], UR8 ;  /* 0x000028080a3f75b2 */ /* 0x0000220008000100 */
[----:B------:R-:W-:Y:S01]  /*0380*/  NOP ;  /* 0x0000000000007918 */ /* 0x000fe20000000000 */
.L_x_2:
[----:B------:R-:W-:Y:S01]  /*0390*/  SHF.R.S32.HI R2, RZ, 0x1f, R4 ;  /* 0x0000001fff027819 */ /* 0x000fe20000011404 */
[----:B------:R-:W5:Y:S01]  /*03a0*/  SHFL.IDX PT, R0, R0, RZ, 0x1f ;  /* 0x00001fff00007589 */ /* 0x000f6200000e0000 */
[----:B0-----:R-:W0:Y:S01]  /*03b0*/  S2UR UR10, SR_CTAID.X ;  /* 0x00000000000a79c3 */ /* 0x001e220000002500 */
[----:B------:R-:W-:Y:S02]  /*03c0*/  ELECT P0, URZ, PT ;  /* 0x00000000003f782f */ /* 0x000fe40003800000 */
[----:B------:R-:W-:Y:S01]  /*03d0*/  LEA.HI R2, R2, R4, RZ, 0x7 ;  /* 0x0000000402027211 */ /* 0x000fe200078f38ff */
[----:B------:R-:W-:Y:S01]  /*03e0*/  ULDC UR4, c[0x0][0x150] ;  /* 0x0000540000047ab9 */ /* 0x000fe20000000800 */
[----:B------:R-:W-:Y:S01]  /*03f0*/  SHF.R.S32.HI R6, RZ, 0x1f, R3 ;  /* 0x0000001fff067819 */ /* 0x000fe20000011403 */
[----:B------:R-:W-:Y:S01]  /*0400*/  NOP ;  /* 0x0000000000007918 */ /* 0x000fe20000000000 */
[----:B------:R-:W-:Y:S01]  /*0410*/  LOP3.LUT R2, R2, 0xffffff80, RZ, 0xc0, !PT ;  /* 0xffffff8002027812 */ /* 0x000fe200078ec0ff */
[----:B------:R-:W-:Y:S01]  /*0420*/  NOP ;  /* 0x0000000000007918 */ /* 0x000fe20000000000 */
[----:B------:R-:W-:Y:S01]  /*0430*/  LEA.HI R6, R6, R3, RZ, 0x2 ;  /* 0x0000000306067211 */ /* 0x000fe200078f10ff */
[----:B------:R-:W1:Y:S02]  /*0440*/  LDC R8, c[0x0][0x144] ;  /* 0x00005100ff087b82 */ /* 0x000e640000000800 */
[----:B------:R-:W-:Y:S01]  /*0450*/  IMAD.IADD R4, R4, 0x1, -R2 ;  /* 0x0000000104047824 */ /* 0x000fe200078e0a02 */
[----:B------:R-:W-:Y:S01]  /*0460*/  LOP3.LUT R6, R6, 0x3ffffffc, RZ, 0xc0, !PT ;  /* 0x3ffffffc06067812 */ /* 0x000fe200078ec0ff */
[----:B------:R-:W2:Y:S03]  /*0470*/  S2R R2, SR_CTAID.Y ;  /* 0x0000000000027919 */ /* 0x000ea60000002600 */
[----:B------:R-:W-:Y:S01]  /*0480*/  SHF.R.S32.HI R5, RZ, 0x1f, R4 ;  /* 0x0000001fff057819 */ /* 0x000fe20000011404 */
[----:B------:R-:W-:Y:S01]  /*0490*/  IMAD.IADD R6, R3, 0x1, -R6 ;  /* 0x0000000103067824 */ /* 0x000fe200078e0a06 */
[----:B------:R-:W3:Y:S02]  /*04a0*/  LDC R13, c[0x0][0x148] ;  /* 0x00005200ff0d7b82 */ /* 0x000ee40000000800 */
[----:B------:R-:W-:-:S02]  /*04b0*/  LEA.HI R5, R5, R4, RZ, 0x3 ;  /* 0x0000000405057211 */ /* 0x000fc400078f18ff */
[----:B-----5:R-:W-:Y:S02]  /*04c0*/  ISETP.NE.OR P0, PT, R0, RZ, !P0 ;  /* 0x000000ff0000720c */ /* 0x020fe40004705670 */
[--C-:B------:R-:W-:Y:S02]  /*04d0*/  SHF.R.S32.HI R0, RZ, 0x3, R5.reuse ;  /* 0x00000003ff007819 */ /* 0x100fe40000011405 */
[----:B------:R-:W-:Y:S02]  /*04e0*/  SHF.R.S32.HI R5, RZ, 0x1f, R5 ;  /* 0x0000001fff057819 */ /* 0x000fe40000011405 */
[----:B0-----:R-:W-:Y:S02]  /*04f0*/  I2FP.F32.U32 R7, UR10 ;  /* 0x0000000a00077c45 */ /* 0x001fe40008201000 */
[----:B------:R-:W-:-:S03]  /*0500*/  LEA.HI R5, R5, R0, RZ, 0x2 ;  /* 0x0000000005057211 */ /* 0x000fc600078f10ff */
[----:B------:R-:W-:Y:S01]  /*0510*/  FMUL R7, R7, UR4 ;  /* 0x0000000407077c20 */ /* 0x000fe20008400000 */
[----:B------:R-:W-:Y:S01]  /*0520*/  LOP3.LUT R5, R5, 0xfffffffc, RZ, 0xc0, !PT ;  /* 0xfffffffc05057812 */ /* 0x000fe200078ec0ff */
[----:B------:R-:W-:Y:S01]  /*0530*/  VOTEU.ALL UP0, P0 ;  /* 0x00000000003f7886 */ /* 0x000fe20000000000 */
[----:B------:R-:W-:Y:S01]  /*0540*/  ULDC UR4, c[0x0][0x154] ;  /* 0x0000550000047ab9 */ /* 0x000fe20000000800 */
[----:B------:R-:W-:Y:S02]  /*0550*/  VOTEU.ALL UP1, P0 ;  /* 0x00000000003f7886 */ /* 0x000fe40000020000 */
[----:B------:R-:W0:Y:S01]  /*0560*/  F2I.U32.TRUNC.NTZ R7, R7 ;  /* 0x0000000700077305 */ /* 0x000e22000020f000 */
[----:B------:R-:W-:Y:S01]  /*0570*/  IMAD.IADD R5, R0, 0x1, -R5 ;  /* 0x0000000100057824 */ /* 0x000fe200078e0a05 */
[----:B------:R-:W5:Y:S01]  /*0580*/  @!UP0 S2UR UR9, SR_CgaCtaId ;  /* 0x00000000000989c3 */ /* 0x000f620000008800 */
[----:B------:R-:W-:Y:S02]  /*0590*/  @!UP0 UMOV UR8, 0x400 ;  /* 0x0000040000088882 */ /* 0x000fe40000000000 */
[----:B------:R-:W-:Y:S01]  /*05a0*/  IMAD R5, R6, 0x4, R5 ;  /* 0x0000000406057824 */ /* 0x000fe200078e0205 */
[----:B--2---:R-:W-:-:S04]  /*05b0*/  I2FP.F32.U32 R6, R2 ;  /* 0x0000000200067245 */ /* 0x004fc80000201000 */
[----:B------:R-:W-:Y:S01]  /*05c0*/  LEA.HI R0, R5, R5, RZ, 0x1 ;  /* 0x0000000505007211 */ /* 0x000fe200078f08ff */
[----:B------:R-:W-:Y:S01]  /*05d0*/  FMUL R6, R6, UR4 ;  /* 0x0000000406067c20 */ /* 0x000fe20008400000 */
[----:B------:R-:W-:Y:S02]  /*05e0*/  UMOV UR4, 0x20 ;  /* 0x0000002000047882 */ /* 0x000fe40000000000 */
[----:B------:R-:W-:Y:S01]  /*05f0*/  LOP3.LUT R0, R0, 0xfffffffe, RZ, 0xc0, !PT ;  /* 0xfffffffe00007812 */ /* 0x000fe200078ec0ff */
[----:B0-----:R-:W-:Y:S01]  /*0600*/  IMAD.MOV R11, RZ, RZ, -R7 ;  /* 0x000000ffff0b7224 */ /* 0x001fe200078e0a07 */
[----:B------:R-:W-:-:S04]  /*0610*/  @!UP0 UIADD3 UR4, -UR4, 0x100000, URZ ;  /* 0x0010000004048890 */ /* 0x000fc8000fffe13f */
[----:B------:R-:W-:Y:S02]  /*0620*/  @!UP0 USHF.L.U32 UR5, UR4, 0xb, URZ ;  /* 0x0000000b04058899 */ /* 0x000fe4000800063f */
[----:B------:R-:W-:Y:S01]  /*0630*/  @!UP0 USHF.L.U32 UR4, UR4, 0x1, URZ ;  /* 0x0000000104048899 */ /* 0x000fe2000800063f */
[----:B------:R-:W0:Y:S01]  /*0640*/  F2I.U32.TRUNC.NTZ R6, R6 ;  /* 0x0000000600067305 */ /* 0x000e22000020f000 */
[----:B------:R-:W2:Y:S01]  /*0650*/  LDC R7, c[0x0][0x140] ;  /* 0x00005000ff077b82 */ /* 0x000ea20000000800 */
[----:B-1----:R-:W-:Y:S02]  /*0660*/  IMAD R11, R8, R11, UR10 ;  /* 0x0000000a080b7e24 */ /* 0x002fe4000f8e020b */
[----:B------:R-:W-:-:S05]  /*0670*/  IMAD.IADD R0, R5, 0x1, -R0 ;  /* 0x0000000105007824 */ /* 0x000fca00078e0a00 */
[----:B------:R-:W-:Y:S01]  /*0680*/  ISETP.NE.AND P2, PT, R0, R11, PT ;  /* 0x0000000b0000720c */ /* 0x000fe20003f45270 */
[C---:B------:R-:W-:Y:S01]  /*0690*/  IMAD.SHL.U32 R0, R5.reuse, 0x4, RZ ;  /* 0x0000000405007824 */ /* 0x040fe200078e00ff */
[----:B-----5:R-:W-:Y:S01]  /*06a0*/  @!UP0 ULEA UR8, UR9, UR8, 0x18 ;  /* 0x0000000809088291 */ /* 0x020fe2000f8ec03f */
[----:B------:R-:W-:Y:S01]  /*06b0*/  VOTEU.ALL UP0, P0 ;  /* 0x00000000003f7886 */ /* 0x000fe20000000000 */
[----:B------:R-:W-:Y:S01]  /*06c0*/  LOP3.LUT P0, RZ, R4, 0x7, RZ, 0xc0, !PT ;  /* 0x0000000704ff7812 */ /* 0x000fe2000780c0ff */
[----:B0-----:R-:W-:Y:S01]  /*06d0*/  IMAD.MOV R12, RZ, RZ, -R6 ;  /* 0x000000ffff0c7224 */ /* 0x001fe200078e0a06 */
[----:B------:R-:W-:-:S03]  /*06e0*/  LOP3.LUT R9, R5, 0xc, R0, 0x78, !PT ;  /* 0x0000000c05097812 */ /* 0x000fc600078e7800 */
[----:B---3--:R-:W-:Y:S01]  /*06f0*/  IMAD R5, R13, R12, R2 ;  /* 0x0000000c0d057224 */ /* 0x008fe200078e0202 */
[C---:B------:R-:W-:Y:S01]  /*0700*/  ISETP.LT.U32.AND P0, PT, R9.reuse, 0x2, !P0 ;  /* 0x000000020900780c */ /* 0x040fe20004701070 */
[----:B------:R0:W-:Y:S02]  /*0710*/  STL [R1+0x354], R9 ;  /* 0x0003540901007387 */ /* 0x0001e40000100800 */
[----:B------:R-:W-:Y:S02]  /*0720*/  @P2 LEA.HI R0, R9, R9, RZ, 0x1 ;  /* 0x0000000909002211 */ /* 0x000fe400078f08ff */
[----:B------:R-:W1:Y:S02]  /*0730*/  FENCE.VIEW.ASYNC.S ;  /* 0x00000000000073c6 */ /* 0x000e640000000000 */
[----:B-1----:R0:W1:Y:S01]  /*0740*/  @!UP0 SYNCS.EXCH.64 URZ, [UR8+0x40], UR4 ;  /* 0x00004004083f85b2 */ /* 0x0020620008000100 */
[----:B--2---:R-:W-:Y:S02]  /*0750*/  ISETP.EQ.U32.AND P5, PT, R7, 0x1, PT ;  /* 0x000000010700780c */ /* 0x004fe40003fa2070 */
[----:B------:R-:W-:-:S04]  /*0760*/  @P2 SHF.R.S32.HI R0, RZ, 0x1, R0 ;  /* 0x00000001ff002819 */ /* 0x000fc80000011400 */
[----:B------:R-:W-:Y:S01]  /*0770*/  @P2 ISETP.NE.AND P3, PT, R0, R5, PT ;  /* 0x000000050000220c */ /* 0x000fe20003f65270 */
[----:B------:R-:W-:Y:S01]  /*0780*/  IMAD.MOV.U32 R0, RZ, RZ, 0x1 ;  /* 0x00000001ff007424 */ /* 0x000fe200078e00ff */
[----:B------:R-:W-:Y:S02]  /*0790*/  SEL R5, RZ, 0x1, !P0 ;  /* 0x00000001ff057807 */ /* 0x000fe40004000000 */
[----:B------:R-:W-:-:S04]  /*07a0*/  @P2 SEL R0, RZ, 0x1, P3 ;  /* 0x00000001ff002807 */ /* 0x000fc80001800000 */
[----:B------:R-:W-:Y:S01]  /*07b0*/  LOP3.LUT R0, R0, R5, RZ, 0xc0, !PT ;  /* 0x0000000500007212 */ /* 0x000fe200078ec0ff */
[----:B------:R0:W2:Y:S01]  /*07c0*/  @!UP1 SYNCS.EXCH.64 URZ, [UR8+0x48], UR4 ;  /* 0x00004804083f95b2 */ /* 0x0000a20008000100 */
[----:B------:R-:W-:-:S03]  /*07d0*/  NOP ;  /* 0x0000000000007918 */ /* 0x000fc60000000000 */
[----:B------:R0:W-:Y:S01]  /*07e0*/  STL [R1+0x350], R0 ;  /* 0x0003500001007387 */ /* 0x0001e20000100800 */
[----:B-1----:R-:W-:Y:S05]  /*07f0*/  @!P5 BRA `(.L_x_3) ;  /* 0x000000000008d947 */ /* 0x002fea0003800000 */
[----:B--2-4-:R-:W-:Y:S01]  /*0800*/  UCGABAR_ARV ;  /* 0x00000000000079c7 */ /* 0x014fe20008000000 */
[----:B------:R-:W-:Y:S05]  /*0810*/  BRA `(.L_x_4) ;  /* 0x0000000000047947 */ /* 0x000fea0003800000 */
.L_x_3:
[----:B--2-4-:R-:W-:Y:S01]  /*0820*/  NOP ;  /* 0x0000000000007918 */ /* 0x014fe20000000000 */
.L_x_4:
[----:B0-----:R-:W0:Y:S01]  /*0830*/  LDC R0, c[0x0][0x65c] ;  /* 0x00019700ff007b82 */ /* 0x001e220000000800 */
[----:B------:R-:W-:Y:S02]  /*0840*/  IMAD.U32 R4, RZ, RZ, UR10 ;  /* 0x0000000aff047e24 */ /* 0x000fe4000f8e00ff */
[----:B------:R-:W-:Y:S01]  /*0850*/  IMAD.MOV.U32 R5, RZ, RZ, RZ ;  /* 0x000000ffff057224 */ /* 0x000fe200078e00ff */
[----:B0-----:R-:W-:-:S13]  /*0860*/  ISETP.NE.AND P4, PT, R0, 0x1, PT ;  /* 0x000000010000780c */ /* 0x001fda0003f85270 */
[----:B------:R-:W0:Y:S01]  /*0870*/  @P4 LDC R7, c[0x0][0x10] ;  /* 0x00000400ff074b82 */ /* 0x000e220000000800 */
[----:B------:R-:W-:Y:S02]  /*0880*/  @P4 IMAD.MOV.U32 R3, RZ, RZ, RZ ;  /* 0x000000ffff034224 */ /* 0x000fe400078e00ff */
[----:B------:R-:W-:-:S05]  /*0890*/  @P4 IMAD.MOV.U32 R15, RZ, RZ, RZ ;  /* 0x000000ffff0f4224 */ /* 0x000fca00078e00ff */
[----:B------:R-:W1:Y:S01]  /*08a0*/  @!P4 LDC R9, c[0x0][0xc] ;  /* 0x00000300ff09cb82 */ /* 0x000e620000000800 */
[----:B0-----:R-:W-:-:S04]  /*08b0*/  @P4 IMAD.WIDE.U32 R6, R7, UR10, R2 ;  /* 0x0000000a07064c25 */ /* 0x001fc8000f8e0002 */
[----:B------:R-:W-:Y:S02]  /*08c0*/  @P4 IMAD.MOV.U32 R8, RZ, RZ, R6 ;  /* 0x000000ffff084224 */ /* 0x000fe400078e0006 */
[----:B------:R-:W-:Y:S02]  /*08d0*/  @P4 IMAD.IADD R16, R7, 0x1, R15 ;  /* 0x0000000107104824 */ /* 0x000fe400078e020f */
[----:B-1----:R-:W-:-:S04]  /*08e0*/  @!P4 IMAD.WIDE.U32 R4, R2, R9, R4 ;  /* 0x000000090204c225 */ /* 0x002fc800078e0004 */
[----:B------:R-:W-:Y:S02]  /*08f0*/  @!P4 IMAD.MOV.U32 R8, RZ, RZ, R4 ;  /* 0x000000ffff08c224 */ /* 0x000fe400078e0004 */
[----:B------:R-:W-:-:S03]  /*0900*/  @!P4 IMAD.MOV.U32 R16, RZ, RZ, R5 ;  /* 0x000000ffff10c224 */ /* 0x000fc600078e0005 */
[----:B------:R0:W-:Y:S04]  /*0910*/  STL [R1+0x35c], R8 ;  /* 0x00035c0801007387 */ /* 0x0001e80000100800 */
[----:B------:R0:W-:Y:S01]  /*0920*/  STL [R1+0x358], R16 ;  /* 0x0003581001007387 */ /* 0x0001e20000100800 */
[----:B------:R-:W-:Y:S05]  /*0930*/  @!P5 BRA `(.L_x_5) ;  /* 0x00000000000cd947 */ /* 0x000fea0003800000 */
[----:B------:R-:W-:Y:S01]  /*0940*/  UCGABAR_WAIT ;  /* 0x0000000000007dc7 */ /* 0x000fe20008000000 */
[----:B------:R-:W-:Y:S01]  /*0950*/  CCTL.IVALL ;  /* 0x00000000ff00798f */ /* 0x000fe20002000000 */
[----:B------:R-:W-:Y:S05]  /*0960*/  BRA `(.L_x_6) ;  /* 0x0000000000047947 */ /* 0x000fea0003800000 */
.L_x_5:
[----:B------:R-:W-:Y:S06]  /*0970*/  BAR.SYNC.DEFER_BLOCKING 0x0 ;  /* 0x0000000000007b1d */ /* 0x000fec0000010000 */
.L_x_6:
[----:B------:R-:W-:Y:S05]  /*0980*/  @!P1 BRA `(.L_x_7) ;  /* 0x000001f000389947 */ /* 0x000fea0003800000 */
[----:B------:R-:W-:-:S06]  /*0990*/  UISETP.GT.U32.AND UP0, UPT, UR11, 0x1, UPT ;  /* 0x000000010b00788c */ /* 0x000fcc000bf04070 */
[----:B------:R-:W-:-:S13]  /*09a0*/  PLOP3.LUT P0, PT, PT, PT, UP0, 0x80, 0x0 ;  /* 0x000000000000781c */ /* 0x000fda0003f0f008 */
[----:B------:R-:W-:Y:S05]  /*09b0*/  @P0 EXIT ;  /* 0x000000000000094d */ /* 0x000fea0003800000 */
[----:B------:R-:W-:Y:S01]  /*09c0*/  IMAD.MOV.U32 R5, RZ, RZ, -0x1 ;  /* 0xffffffffff057424 */ /* 0x000fe200078e00ff */
[----:B------:R-:W-:Y:S01]  /*09d0*/  ULDC.64 UR4, c[0x0][0x650] ;  /* 0x0001940000047ab9 */ /* 0x000fe20000000a00 */
[----:B------:R-:W-:Y:S01]  /*09e0*/  IMAD.MOV.U32 R4, RZ, RZ, -0x1 ;  /* 0xffffffffff047424 */ /* 0x000fe200078e00ff */
[----:B------:R-:W-:Y:S01]  /*09f0*/  ISETP.GE.U32.AND P0, PT, R8, UR4, PT ;  /* 0x0000000408007c0c */ /* 0x000fe2000bf06070 */
[----:B------:R-:W-:Y:S01]  /*0a00*/  UMOV UR42, 0xffffffff ;  /* 0xffffffff002a7882 */ /* 0x000fe20000000000 */
[----:B------:R1:W-:Y:S01]  /*0a10*/  STL [R1+0x364], R5 ;  /* 0x0003640501007387 */ /* 0x0003e20000100800 */
[----:B------:R-:W-:Y:S02]  /*0a20*/  PRMT R0, RZ, 0x7610, R0 ;  /* 0x00007610ff007816 */ /* 0x000fe40000000000 */
[----:B------:R-:W-:Y:S01]  /*0a30*/  ISETP.GE.U32.AND.EX P0, PT, R16, UR5, PT, P0 ;  /* 0x0000000510007c0c */ /* 0x000fe2000bf06100 */
[----:B------:R1:W-:-:S12]  /*0a40*/  STL [R1+0x360], R4 ;  /* 0x0003600401007387 */ /* 0x0003d80000100800 */
[----:B-1----:R-:W-:Y:S05]  /*0a50*/  @P0 BRA `(.L_x_8) ;  /* 0x00000004003c0947 */ /* 0x002fea0003800000 */
[----:B------:R-:W-:Y:S01]  /*0a60*/  ULDC.64 UR14, c[0x0][0x628] ;  /* 0x00018a00000e7ab9 */ /* 0x000fe20000000a00 */
[----:B------:R-:W1:Y:S01]  /*0a70*/  LDC.64 R6, c[0x0][0x620] ;  /* 0x00018800ff067b82 */ /* 0x000e620000000a00 */
[----:B------:R-:W-:Y:S01]  /*0a80*/  ISETP.NE.U32.AND P0, PT, RZ, UR14, PT ;  /* 0x0000000eff007c0c */ /* 0x000fe2000bf05070 */
[----:B------:R-:W-:Y:S01]  /*0a90*/  ULDC UR13, c[0x0][0x630] ;  /* 0x00018c00000d7ab9 */ /* 0x000fe20000000800 */
[----:B------:R-:W-:Y:S02]  /*0aa0*/  R2UR UR4, R8 ;  /* 0x00000000080472ca */ /* 0x000fe400000e0000 */
[----:B------:R-:W-:Y:S02]  /*0ab0*/  ISETP.NE.AND.EX P0, PT, RZ, UR15, PT, P0 ;  /* 0x0000000fff007c0c */ /* 0x000fe4000bf05300 */
[----:B------:R-:W-:-:S11]  /*0ac0*/  R2UR UR5, R16 ;  /* 0x00000000100572ca */ /* 0x000fd600000e0000 */
[----:B------:R-:W-:Y:S05]  /*0ad0*/  @!P0 BRA `(.L_x_9) ;  /* 0x0000000000308947 */ /* 0x000fea0003800000 */
[----:B------:R-:W-:Y:S01]  /*0ae0*/  R2UR UR4, R8 ;  /* 0x00000000080472ca */ /* 0x000fe200000e0000 */
[----:B------:R-:W-:Y:S01]  /*0af0*/  ULDC UR6, c[0x0][0x634] ;  /* 0x00018d0000067ab9 */ /* 0x000fe20000000800 */
[----:B------:R-:W-:-:S11]  /*0b00*/  R2UR UR12, R16 ;  /* 0x00000000100c72ca */ /* 0x000fd600000e0000 */
[----:B------:R-:W-:-:S04]  /*0b10*/  UIADD3 UR6, UP0, UR4, UR6, URZ ;  /* 0x0000000604067290 */ /* 0x000fc8000ff1e03f */
[----:B------:R-:W-:-:S04]  /*0b20*/  UIADD3.X UR12, URZ, UR12, URZ, UP0, !UPT ;  /* 0x0000000c3f0c7290 */ /* 0x000fc800087fe43f */
[----:B------:R-:W-:-:S04]  /*0b30*/  UIMAD.WIDE.U32 UR4, UR12, UR14, URZ ;  /* 0x0000000e0c0472a5 */ /* 0x000fc8000f8e003f */
[----:B------:R-:W-:Y:S02]  /*0b40*/  UIMAD.WIDE.U32 UR8, UP0, UR6, UR15, UR4 ;  /* 0x0000000f060872a5 */ /* 0x000fe4000f800004 */
[----:B------:R-:W-:Y:S02]  /*0b50*/  UIMAD.WIDE.U32 UR4, UR6, UR14, URZ ;  /* 0x0000000e060472a5 */ /* 0x000fe4000f8e003f */
[----:B------:R-:W-:Y:S02]  /*0b60*/  UIADD3.X UR11, URZ, URZ, URZ, UP0, !UPT ;  /* 0x0000003f3f0b7290 */ /* 0x000fe400087fe43f */
[----:B------:R-:W-:Y:S01]  /*0b70*/  UIADD3 URZ, UP0, UR5, UR8, URZ ;  /* 0x00000008053f7290 */ /* 0x000fe2000ff1e03f */
[----:B------:R-:W-:-:S03]  /*0b80*/  UMOV UR10, UR9 ;  /* 0x00000009000a7c82 */ /* 0x000fc60008000000 */
[----:B------:R-:W-:-:S12]  /*0b90*/  UIMAD.WIDE.U32.X UR4, UR12, UR15, UR10, UP0 ;  /* 0x0000000f0c0472a5 */ /* 0x000fd800080e040a */
.L_x_9:
[----:B------:R-:W-:Y:S01]  /*0ba0*/  USHF.R.U64 UR42, UR4, UR13, UR5 ;  /* 0x0000000d042a7299 */ /* 0x000fe20008001205 */
[----:B------:R-:W2:Y:S01]  /*0bb0*/  LDC.64 R20, c[0x0][0x640] ;  /* 0x00019000ff147b82 */ /* 0x000ea20000000a00 */
[----:B------:R-:W-:Y:S01]  /*0bc0*/  USHF.R.U32.HI UR4, URZ, UR13, UR5 ;  /* 0x0000000d3f047299 */ /* 0x000fe20008011605 */
[----:B------:R-:W-:Y:S02]  /*0bd0*/  IMAD.MOV.U32 R4, RZ, RZ, R8 ;  /* 0x000000ffff047224 */ /* 0x000fe400078e0008 */
[----:B------:R-:W-:Y:S01]  /*0be0*/  IMAD R12, R13, R12, R2 ;  /* 0x0000000c0d0c7224 */ /* 0x000fe200078e0202 */
[----:B------:R-:W-:Y:S01]  /*0bf0*/  IADD3 R3, P0, RZ, -UR42, RZ ;  /* 0x8000002aff037c10 */ /* 0x000fe2000ff1e0ff */
[----:B------:R-:W-:Y:S02]  /*0c00*/  IMAD.MOV.U32 R13, RZ, RZ, 0x1 ;  /* 0x00000001ff0d7424 */ /* 0x000fe400078e00ff */
[----:B------:R-:W3:Y:S02]  /*0c10*/  LDC R10, c[0x0][0x618] ;  /* 0x00018600ff0a7b82 */ /* 0x000ee40000000800 */
[----:B------:R-:W-:-:S04]  /*0c20*/  IMAD.X R5, RZ, RZ, ~UR4, P0 ;  /* 0x80000004ff057e24 */ /* 0x000fc800080e06ff */
[-C--:B-1----:R-:W-:Y:S02]  /*0c30*/  IMAD R0, R5, R6.reuse, RZ ;  /* 0x0000000605007224 */ /* 0x082fe400078e02ff */
[----:B------:R-:W1:Y:S01]  /*0c40*/  LDC R14, c[0x0][0x608] ;  /* 0x00018200ff0e7b82 */ /* 0x000e620000000800 */
[----:B------:R-:W-:Y:S02]  /*0c50*/  IMAD.MOV.U32 R5, RZ, RZ, R16 ;  /* 0x000000ffff057224 */ /* 0x000fe400078e0010 */
[----:B------:R-:W-:-:S05]  /*0c60*/  IMAD.WIDE.U32 R4, R3, R6, R4 ;  /* 0x0000000603047225 */ /* 0x000fca00078e0004 */
[----:B------:R-:W4:Y:S01]  /*0c70*/  LDC R18, c[0x0][0x658] ;  /* 0x00019600ff127b82 */ /* 0x000f220000000800 */
[----:B------:R-:W-:Y:S01]  /*0c80*/  IMAD R3, R3, R7, R0 ;  /* 0x0000000703037224 */ /* 0x000fe200078e0200 */
[----:B--2---:R-:W-:-:S03]  /*0c90*/  ISETP.NE.U32.AND P0, PT, R20, RZ, PT ;  /* 0x000000ff1400720c */ /* 0x004fc60003f05070 */
[----:B------:R-:W-:Y:S01]  /*0ca0*/  IMAD.IADD R3, R5, 0x1, R3 ;  /* 0x0000000105037824 */ /* 0x000fe200078e0203 */
[----:B------:R-:W-:Y:S01]  /*0cb0*/  ISETP.NE.AND.EX P0, PT, R21, RZ, PT, P0 ;  /* 0x000000ff1500720c */ /* 0x000fe20003f05300 */
[----:B------:R-:W-:Y:S01]  /*0cc0*/  IMAD.MOV.U32 R5, RZ, RZ, -0x1 ;  /* 0xffffffffff057424 */ /* 0x000fe200078e00ff */
[----:B0-----:R-:W0:Y:S02]  /*0cd0*/  LDC R16, c[0x0][0x600] ;  /* 0x00018000ff107b82 */ /* 0x001e240000000800 */
[-CC-:B---3--:R-:W-:Y:S02]  /*0ce0*/  SHF.R.U64 R8, R4, R10.reuse, R3.reuse ;  /* 0x0000000a04087219 */ /* 0x188fe40000001203 */
[----:B------:R-:W-:-:S04]  /*0cf0*/  SHF.R.U32.HI R3, RZ, R10, R3 ;  /* 0x0000000aff037219 */ /* 0x000fc80000011603 */
[----:B------:R-:W2:Y:S01]  /*0d00*/  LDC R15, c[0x0][0x648] ;  /* 0x00019200ff0f7b82 */ /* 0x000ea20000000800 */
[-CC-:B-1----:R-:W-:Y:S02]  /*0d10*/  SHF.R.U64 R23, R8, R14.reuse, R3.reuse ;  /* 0x0000000e08177219 */ /* 0x182fe40000001203 */
[----:B------:R-:W-:-:S05]  /*0d20*/  SHF.R.U32.HI R3, RZ, R14, R3 ;  /* 0x0000000eff037219 */ /* 0x000fca0000011603 */
[----:B------:R-:W1:Y:S01]  /*0d30*/  LDC R17, c[0x0][0x638] ;  /* 0x00018e00ff117b82 */ /* 0x000e620000000800 */
[-CC-:B----4-:R-:W-:Y:S02]  /*0d40*/  SHF.R.U64 R10, R23, R18.reuse, R3.reuse ;  /* 0x00000012170a7219 */ /* 0x190fe40000001203 */
[-C--:B------:R-:W-:Y:S02]  /*0d50*/  SHF.L.U32 R0, R5, R18.reuse, RZ ;  /* 0x0000001205007219 */ /* 0x080fe400000006ff */
[----:B------:R-:W-:Y:S01]  /*0d60*/  SHF.R.U32.HI R3, RZ, R18, R3 ;  /* 0x00000012ff037219 */ /* 0x000fe20000011603 */
[----:B------:R-:W-:Y:S01]  /*0d70*/  IMAD.MOV.U32 R2, RZ, RZ, R10 ;  /* 0x000000ffff027224 */ /* 0x000fe200078e000a */
[----:B------:R-:W-:Y:S01]  /*0d80*/  LOP3.LUT R0, RZ, R0, RZ, 0x33, !PT ;  /* 0x00000000ff007212 */ /* 0x000fe200078e33ff */
[----:B------:R-:W3:Y:S01]  /*0d90*/  LDC R19, c[0x0][0x610] ;  /* 0x00018400ff137b82 */ /* 0x000ee20000000800 */
[----:B------:R-:W-:Y:S05]  /*0da0*/  @!P0 BRA `(.L_x_10) ;  /* 0x0000000000288947 */ /* 0x000fea0003800000 */
[----:B------:R-:W4:Y:S02]  /*0db0*/  LDC R7, c[0x0][0x64c] ;  /* 0x00019300ff077b82 */ /* 0x000f240000000800 */
[----:B----4-:R-:W-:-:S05]  /*0dc0*/  IADD3 R7, P0, R10, R7, RZ ;  /* 0x000000070a077210 */ /* 0x010fca0007f1e0ff */
[----:B------:R-:W-:-:S04]  /*0dd0*/  IMAD.X R9, RZ, RZ, R3, P0 ;  /* 0x000000ffff097224 */ /* 0x000fc800000e0603 */
[----:B------:R-:W-:-:S04]  /*0de0*/  IMAD.WIDE.U32 R2, R9, R20, RZ ;  /* 0x0000001409027225 */ /* 0x000fc800078e00ff */
[----:B------:R-:W-:-:S04]  /*0df0*/  IMAD.WIDE.U32 R4, P0, R7, R21, R2 ;  /* 0x0000001507047225 */ /* 0x000fc80007800002 */
[----:B------:R-:W-:-:S04]  /*0e00*/  IMAD.WIDE.U32 R2, R7, R20, RZ ;  /* 0x0000001407027225 */ /* 0x000fc800078e00ff */
[----:B------:R-:W-:Y:S01]  /*0e10*/  IMAD.X R7, RZ, RZ, RZ, P0 ;  /* 0x000000ffff077224 */ /* 0x000fe200000e06ff */
[----:B------:R-:W-:Y:S01]  /*0e20*/  IADD3 RZ, P0, R3, R4, RZ ;  /* 0x0000000403ff7210 */ /* 0x000fe20007f1e0ff */
[----:B------:R-:W-:-:S04]  /*0e30*/  IMAD.MOV.U32 R6, RZ, RZ, R5 ;  /* 0x000000ffff067224 */ /* 0x000fc800078e0005 */
[----:B------:R-:W-:-:S08]  /*0e40*/  IMAD.WIDE.U32.X R2, R9, R21, R6, P0 ;  /* 0x0000001509027225 */ /* 0x000fd000000e0406 */
.L_x_10:
[----:B--2---:R-:W-:Y:S01]  /*0e50*/  SHF.R.U64 R4, R2, R15, R3 ;  /* 0x0000000f02047219 */ /* 0x004fe20000001203 */
[----:B0-----:R-:W-:Y:S01]  /*0e60*/  VIADD R5, R16, 0xffffffff ;  /* 0xffffffff10057836 */ /* 0x001fe20000000000 */
[----:B------:R-:W-:Y:S02]  /*0e70*/  SHF.L.U32 R2, R13, R18, RZ ;  /* 0x000000120d027219 */ /* 0x000fe400000006ff */
[----:B------:R-:W-:Y:S01]  /*0e80*/  LOP3.LUT R3, R23, R0, RZ, 0xc0, !PT ;  /* 0x0000000017037212 */ /* 0x000fe200078ec0ff */
[----:B------:R-:W-:Y:S01]  /*0e90*/  IMAD.MOV R6, RZ, RZ, -R4 ;  /* 0x000000ffff067224 */ /* 0x000fe200078e0a04 */
[----:B------:R-:W-:Y:S02]  /*0ea0*/  SEL R0, R11, R12, !P4 ;  /* 0x0000000c0b007207 */ /* 0x000fe40006000000 */
[----:B------:R-:W-:Y:S01]  /*0eb0*/  LOP3.LUT R5, R8, R5, RZ, 0xc0, !PT ;  /* 0x0000000508057212 */ /* 0x000fe200078ec0ff */
[----:B------:R-:W-:Y:S02]  /*0ec0*/  IMAD R7, R2, R4, R3 ;  /* 0x0000000402077224 */ /* 0x000fe400078e0203 */
[----:B-1----:R-:W-:-:S02]  /*0ed0*/  IMAD R3, R6, R17, R10 ;  /* 0x0000001106037224 */ /* 0x002fc400078e020a */
[----:B---3--:R-:W-:Y:S02]  /*0ee0*/  IMAD R2, R7, R19, R0 ;  /* 0x0000001307027224 */ /* 0x008fe400078e0200 */
[----:B------:R-:W-:Y:S02]  /*0ef0*/  IMAD R3, R3, R16, R5 ;  /* 0x0000001003037224 */ /* 0x000fe400078e0205 */
[----:B------:R-:W-:-:S03]  /*0f00*/  IMAD.MOV.U32 R0, RZ, RZ, 0x1 ;  /* 0x00000001ff007424 */ /* 0x000fc600078e00ff */
[----:B------:R-:W-:Y:S02]  /*0f10*/  SEL R4, R3, R2, !P4 ;  /* 0x0000000203047207 */ /* 0x000fe40006000000 */
[----:B------:R-:W-:-:S03]  /*0f20*/  SEL R2, R2, R3, !P4 ;  /* 0x0000000302027207 */ /* 0x000fc60006000000 */
[----:B------:R1:W-:Y:S04]  /*0f30*/  STL [R1+0x360], R4 ;  /* 0x0003600401007387 */ /* 0x0003e80000100800 */
[----:B------:R1:W-:Y:S02]  /*0f40*/  STL [R1+0x364], R2 ;  /* 0x0003640201007387 */ /* 0x0003e40000100800 */
.L_x_8:
[----:B------:R-:W-:-:S08]  /*0f50*/  NOP ;  /* 0x0000000000007918 */ /* 0x000fd00000000000 */
[----:B------:R-:W2:Y:S02]  /*0f60*/  USETMAXREG.TRY_ALLOC.CTAPOOL UP0, 0xf0 ;  /* 0x000000f0000079c8 */ /* 0x000ea40008000600 */
[----:B--2---:R-:W-:-:S13]  /*0f70*/  PLOP3.LUT P0, PT, PT, PT, UP0, 0x80, 0x0 ;  /* 0x000000000000781c */ /* 0x004fda0003f0f008 */
[----:B------:R-:W-:Y:S05]  /*0f80*/  @!P0 BRA `(.L_x_8) ;  /* 0xfffffffc00f08947 */ /* 0x000fea000383ffff */
[----:B------:R-:W-:Y:S01]  /*0f90*/  ULDC.64 UR4, c[0x0][0x598] ;  /* 0x0001660000047ab9 */ /* 0x000fe20000000a00 */
[----:B------:R-:W-:Y:S01]  /*0fa0*/  ULDC.64 UR48, c[0x0][0x208] ;  /* 0x0000820000307ab9 */ /* 0x000fe20000000a00 */
[----:B------:R-:W-:-:S04]  /*0fb0*/  ISETP.NE.U32.AND P0, PT, RZ, UR4, PT ;  /* 0x00000004ff007c0c */ /* 0x000fc8000bf05070 */
[----:B------:R-:W-:-:S13]  /*0fc0*/  ISETP.NE.AND.EX P0, PT, RZ, UR5, PT, P0 ;  /* 0x00000005ff007c0c */ /* 0x000fda000bf05300 */
[----:B------:R-:W-:Y:S05]  /*0fd0*/  @!P0 BRA `(.L_x_11) ;  /* 0x0000000000208947 */ /* 0x000fea0003800000 */
[----:B-1----:R-:W1:Y:S02]  /*0fe0*/  LDC.64 R2, c[0x0][0x598] ;  /* 0x00016600ff027b82 */ /* 0x002e640000000a00 */
[----:B-1----:R-:W2:Y:S02]  /*0ff0*/  LDG.E.64 R2, desc[UR48][R2.64] ;  /* 0x0000003002027981 */ /* 0x002ea4000c1e1b00 */
[----:B--2---:R-:W-:-:S04]  /*1000*/  ISETP.NE.U32.AND P0, PT, R2, RZ, PT ;  /* 0x000000ff0200720c */ /* 0x004fc80003f05070 */
[----:B------:R-:W-:-:S13]  /*1010*/  ISETP.NE.AND.EX P0, PT, R3, RZ, PT, P0 ;  /* 0x000000ff0300720c */ /* 0x000fda0003f05300 */
[----:B------:R-:W-:Y:S05]  /*1020*/  @!P0 BRA `(.L_x_11) ;  /* 0x00000000000c8947 */ /* 0x000fea0003800000 */
[----:B------:R-:W2:Y:S02]  /*1030*/  LD.E R2, desc[UR48][R2.64] ;  /* 0x0000003002027980 */ /* 0x000ea4000c101900 */
[----:B--2---:R-:W-:Y:S01]  /*1040*/  R2UR UR41, R2 ;  /* 0x00000000022972ca */ /* 0x004fe200000e0000 */
[----:B------:R-:W-:-:S14]  /*1050*/  BRA `(.L_x_12) ;  /* 0x0000000000247947 */ /* 0x000fdc0003800000 */
.L_x_11:
[----:B------:R-:W-:Y:S02]  /*1060*/  ULDC.64 UR4, c[0x0][0x588] ;  /* 0x0001620000047ab9 */ /* 0x000fe40000000a00 */
[----:B------:R-:W-:-:S04]  /*1070*/  ISETP.NE.U32.AND P0, PT, RZ, UR4, PT ;  /* 0x00000004ff007c0c */ /* 0x000fc8000bf05070 */
[----:B------:R-:W-:-:S13]  /*1080*/  ISETP.NE.AND.EX P0, PT, RZ, UR5, PT, P0 ;  /* 0x00000005ff007c0c */ /* 0x000fda000bf05300 */
[----:B------:R-:W-:Y:S05]  /*1090*/  @!P0 BRA `(.L_x_13) ;  /* 0x0000000000108947 */ /* 0x000fea0003800000 */
[----:B-1----:R-:W1:Y:S02]  /*10a0*/  LDC.64 R2, c[0x0][0x588] ;  /* 0x00016200ff027b82 */ /* 0x002e640000000a00 */
[----:B-1----:R-:W2:Y:S02]  /*10b0*/  LDG.E R2, desc[UR48][R2.64] ;  /* 0x0000003002027981 */ /* 0x002ea4000c1e1900 */
[----:B--2---:R-:W-:Y:S01]  /*10c0*/  R2UR UR41, R2 ;  /* 0x00000000022972ca */ /* 0x004fe200000e0000 */
[----:B------:R-:W-:-:S14]  /*10d0*/  BRA `(.L_x_12) ;  /* 0x0000000000047947 */ /* 0x000fdc0003800000 */
.L_x_13:
[----:B------:R-:W-:-:S05]  /*10e0*/  ULDC UR41, c[0x0][0x580] ;  /* 0x0001600000297ab9 */ /* 0x000fca0000000800 */
.L_x_12:
[----:B------:R-:W-:Y:S02]  /*10f0*/  ULDC.64 UR4, c[0x0][0x5a0] ;  /* 0x0001680000047ab9 */ /* 0x000fe40000000a00 */
        /* <DEDUP_REMOVED lines=11> */
.L_x_14:
        /* <DEDUP_REMOVED lines=8> */
.L_x_16:
[----:B------:R-:W-:-:S05]  /*1230*/  ULDC UR40, c[0x0][0x584] ;  /* 0x0001610000287ab9 */ /* 0x000fca0000000800 */
.L_x_15:
[----:B------:R-:W-:-:S13]  /*1240*/  LOP3.LUT P0, RZ, R0, 0xff, RZ, 0xc0, !PT ;  /* 0x000000ff00ff7812 */ /* 0x000fda000780c0ff */
[----:B------:R-:W-:Y:S05]  /*1250*/  @!P0 EXIT ;  /* 0x000000000000894d */ /* 0x000fea0003800000 */
[----:B------:R-:W-:Y:S01]  /*1260*/  ULDC UR4, c[0x0][0x28c] ;  /* 0x0000a30000047ab9 */ /* 0x000fe20000000800 */
[----:B------:R-:W-:Y:S02]  /*1270*/  ULOP3.LUT UR8, UR7, 0x1, URZ, 0xfc, !UPT ;  /* 0x0000000107087892 */ /* 0x000fe4000f8efc3f */
[----:B------:R-:W-:-:S04]  /*1280*/  UIADD3 UR4, UR4, 0x7f, URZ ;  /* 0x0000007f04047890 */ /* 0x000fc8000fffe03f */
[----:B------:R-:W-:-:S04]  /*1290*/  USHF.R.S32.HI UR5, URZ, 0x1f, UR4 ;  /* 0x0000001f3f057899 */ /* 0x000fc80008011404 */
[----:B------:R-:W-:-:S03]  /*12a0*/  ULEA.HI UR5, UR5, UR4, URZ, 0x7 ;  /* 0x0000000405057291 */ /* 0x000fc6000f8f383f */
[----:B------:R-:W-:Y:S01]  /*12b0*/  UMOV UR4, URZ ;  /* 0x0000003f00047c82 */ /* 0x000fe20008000000 */
[----:B------:R-:W-:-:S03]  /*12c0*/  USHF.R.S32.HI UR11, URZ, 0x7, UR5 ;  /* 0x000000073f0b7899 */ /* 0x000fc60008011405 */
[----:B------:R-:W-:-:S09]  /*12d0*/  UMOV UR5, URZ ;  /* 0x0000003f00057c82 */ /* 0x000fd20008000000 */
.L_x_491:
[----:B------:R-:W-:Y:S01]  /*12e0*/  STL [R1+0x34c], RZ ;  /* 0x00034cff01007387 */ /* 0x000fe20000100800 */
[----:B------:R-:W2:Y:S01]  /*12f0*/  S2UR UR16, SR_CgaCtaId ;  /* 0x00000000001079c3 */ /* 0x000ea20000008800 */
[----:B------:R-:W-:Y:S01]  /*1300*/  UMOV UR15, 0x400 ;  /* 0x00000400000f7882 */ /* 0x000fe20000000000 */
[----:B------:R-:W-:Y:S01]  /*1310*/  UMOV UR6, URZ ;  /* 0x0000003f00067c82 */ /* 0x000fe20008000000 */
[----:B------:R-:W-:Y:S01]  /*1320*/  STL [R1+0x348], RZ ;  /* 0x000348ff01007387 */ /* 0x000fe20000100800 */
[----:B------:R-:W-:Y:S01]  /*1330*/  UMOV UR12, URZ ;  /* 0x0000003f000c7c82 */ /* 0x000fe20008000000 */
[----:B------:R-:W-:Y:S01]  /*1340*/  UMOV UR13, URZ ;  /* 0x0000003f000d7c82 */ /* 0x000fe20008000000 */
[----:B------:R-:W-:Y:S01]  /*1350*/  UMOV UR47, UR5 ;  /* 0x00000005002f7c82 */ /* 0x000fe20008000000 */
[----:B------:R-:W-:Y:S01]  /*1360*/  STL [R1+0x344], RZ ;  /* 0x000344ff01007387 */ /* 0x000fe20000100800 */
[----:B01----:R-:W1:Y:S01]  /*1370*/  LDC R2, c[0x0][0x28c] ;  /* 0x0000a300ff027b82 */ /* 0x003e620000000800 */
[----:B------:R-:W-:Y:S01]  /*1380*/  UMOV UR46, UR4 ;  /* 0x00000004002e7c82 */ /* 0x000fe20008000000 */
[----:B------:R-:W-:Y:S01]  /*1390*/  CS2R R236, SRZ ;  /* 0x0000000000ec7805 */ /* 0x000fe2000001ff00 */
[----:B------:R-:W-:Y:S01]  /*13a0*/  STL [R1+0x340], RZ ;  /* 0x000340ff01007387 */ /* 0x000fe20000100800 */
[----:B------:R-:W-:-:S02]  /*13b0*/  CS2R R234, SRZ ;  /* 0x0000000000ea7805 */ /* 0x000fc4000001ff00 */
[----:B------:R-:W-:Y:S02]  /*13c0*/  CS2R R232, SRZ ;  /* 0x0000000000e87805 */ /* 0x000fe4000001ff00 */
[----:B------:R-:W-:Y:S01]  /*13d0*/  CS2R R22, SRZ ;  /* 0x0000000000167805 */ /* 0x000fe2000001ff00 */
[----:B------:R-:W-:Y:S01]  /*13e0*/  STL [R1+0x33c], RZ ;  /* 0x00033cff01007387 */ /* 0x000fe20000100800 */
[----:B------:R-:W-:Y:S02]  /*13f0*/  CS2R R20, SRZ ;  /* 0x0000000000147805 */ /* 0x000fe4000001ff00 */
[----:B------:R-:W-:Y:S02]  /*1400*/  CS2R R18, SRZ ;  /* 0x0000000000127805 */ /* 0x000fe4000001ff00 */
[----:B0-----:R-:W-:Y:S01]  /*1410*/  CS2R R16, SRZ ;  /* 0x0000000000107805 */ /* 0x001fe2000001ff00 */
[----:B------:R-:W-:Y:S01]  /*1420*/  STL [R1+0x338], RZ ;  /* 0x000338ff01007387 */ /* 0x000fe20000100800 */
[----:B------:R-:W-:-:S02]  /*1430*/  CS2R R14, SRZ ;  /* 0x00000000000e7805 */ /* 0x000fc4000001ff00 */
[----:B------:R-:W-:Y:S02]  /*1440*/  CS2R R4, SRZ ;  /* 0x0000000000047805 */ /* 0x000fe4000001ff00 */
[----:B------:R-:W-:Y:S01]  /*1450*/  CS2R R6, SRZ ;  /* 0x0000000000067805 */ /* 0x000fe2000001ff00 */
[----:B------:R-:W-:Y:S01]  /*1460*/  STL [R1+0x334], RZ ;  /* 0x000334ff01007387 */ /* 0x000fe20000100800 */
[----:B------:R-:W-:Y:S02]  /*1470*/  CS2R R8, SRZ ;  /* 0x0000000000087805 */ /* 0x000fe4000001ff00 */
[----:B------:R-:W-:Y:S01]  /*1480*/  CS2R R10, SRZ ;  /* 0x00000000000a7805 */ /* 0x000fe2000001ff00 */
[----:B------:R-:W-:Y:S01]  /*1490*/  IMAD.MOV.U32 R12, RZ, RZ, RZ ;  /* 0x000000ffff0c7224 */ /* 0x000fe200078e00ff */
[----:B------:R-:W-:Y:S01]  /*14a0*/  STL [R1+0x330], RZ ;  /* 0x000330ff01007387 */ /* 0x000fe20000100800 */
[----:B------:R-:W-:Y:S02]  /*14b0*/  CS2R R216, SRZ ;  /* 0x0000000000d87805 */ /* 0x000fe4000001ff00 */
[----:B------:R-:W-:-:S02]  /*14c0*/  CS2R R218, SRZ ;  /* 0x0000000000da7805 */ /* 0x000fc4000001ff00 */
[----:B------:R-:W-:Y:S01]  /*14d0*/  CS2R R220, SRZ ;  /* 0x0000000000dc7805 */ /* 0x000fe2000001ff00 */
[----:B------:R-:W-:Y:S01]  /*14e0*/  STL [R1+0x32c], RZ ;  /* 0x00032cff01007387 */ /* 0x000fe20000100800 */
[----:B-1----:R-:W-:Y:S02]  /*14f0*/  ISETP.GE.AND P0, PT, R2, 0x1, PT ;  /* 0x000000010200780c */ /* 0x002fe40003f06270 */
[----:B------:R-:W-:Y:S02]  /*1500*/  CS2R R2, SRZ ;  /* 0x0000000000027805 */ /* 0x000fe4000001ff00 */
[----:B------:R-:W-:Y:S01]  /*1510*/  CS2R R222, SRZ ;  /* 0x0000000000de7805 */ /* 0x000fe2000001ff00 */
[----:B------:R-:W-:Y:S01]  /*1520*/  STL [R1+0x328], RZ ;  /* 0x000328ff01007387 */ /* 0x000fe20000100800 */
[----:B------:R-:W-:Y:S02]  /*1530*/  CS2R R224, SRZ ;  /* 0x0000000000e07805 */ /* 0x000fe4000001ff00 */
[----:B------:R-:W-:-:S02]  /*1540*/  CS2R R226, SRZ ;  /* 0x0000000000e27805 */ /* 0x000fc4000001ff00 */
[----:B------:R-:W-:Y:S01]  /*1550*/  CS2R R228, SRZ ;  /* 0x0000000000e47805 */ /* 0x000fe2000001ff00 */
[----:B------:R-:W-:Y:S01]  /*1560*/  STL [R1+0x324], RZ ;  /* 0x000324ff01007387 */ /* 0x000fe20000100800 */
[----:B------:R-:W-:Y:S02]  /*1570*/  CS2R R230, SRZ ;  /* 0x0000000000e67805 */ /* 0x000fe4000001ff00 */
        /* <DEDUP_REMOVED lines=127> */
[----:B------:R-:W-:-:S03]  /*1d70*/  CS2R R38, SRZ ;  /* 0x0000000000267805 */ /* 0x000fc6000001ff00 */
[----:B------:R-:W-:Y:S04]  /*1d80*/  STL [R1+0x2a0], RZ ;  /* 0x0002a0ff01007387 */ /* 0x000fe80000100800 */
        /* <DEDUP_REMOVED lines=80> */
[----:B------:R-:W-:Y:S01]  /*2290*/  STL [R1+0x15c], RZ ;  /* 0x00015cff01007387 */ /* 0x000fe20000100800 */
[----:B------:R-:W0:Y:S03]  /*22a0*/  S2R R0, SR_TID.X ;  /* 0x0000000000007919 */ /* 0x000e260000002100 */
        /* <DEDUP_REMOVED lines=8> */
[----:B0-----:R-:W-:-:S03]  /*2330*/  LOP3.LUT R0, R0, 0x80, RZ, 0xc0, !PT ;  /* 0x0000008000007812 */ /* 0x001fc600078ec0ff */
[----:B------:R-:W-:Y:S01]  /*2340*/  STL [R1+0x138], RZ ;  /* 0x000138ff01007387 */ /* 0x000fe20000100800 */
[----:B------:R-:W-:-:S03]  /*2350*/  SHF.R.U32.HI R0, RZ, 0x7, R0 ;  /* 0x00000007ff007819 */ /* 0x000fc60000011600 */
        /* <DEDUP_REMOVED lines=33> */
[----:B------:R-:W0:Y:S04]  /*2570*/  SHFL.IDX PT, R0, R0, RZ, 0x1f ;  /* 0x00001fff00007589 */ /* 0x000e2800000e0000 */
[----:B------:R1:W-:Y:S04]  /*2580*/  STL [R1+0xb0], RZ ;  /* 0x0000b0ff01007387 */ /* 0x0003e80000100800 */
[----:B------:R1:W-:Y:S04]  /*2590*/  STL [R1+0xac], RZ ;  /* 0x0000acff01007387 */ /* 0x0003e80000100800 */
[----:B------:R1:W-:Y:S04]  /*25a0*/  STL [R1+0xa8], RZ ;  /* 0x0000a8ff01007387 */ /* 0x0003e80000100800 */
[----:B------:R1:W-:Y:S04]  /*25b0*/  STL [R1+0xa4], RZ ;  /* 0x0000a4ff01007387 */ /* 0x0003e80000100800 */
[----:B------:R1:W-:Y:S04]  /*25c0*/  STL [R1+0xa0], RZ ;  /* 0x0000a0ff01007387 */ /* 0x0003e80000100800 */
[----:B------:R1:W-:Y:S01]  /*25d0*/  STL [R1+0x9c], RZ ;  /* 0x00009cff01007387 */ /* 0x0003e20000100800 */
[----:B0-----:R-:W-:Y:S01]  /*25e0*/  R2UR UR10, R0 ;  /* 0x00000000000a72ca */ /* 0x001fe200000e0000 */
[----:B------:R-:W-:-:S02]  /*25f0*/  IMAD.MOV.U32 R0, RZ, RZ, RZ ;  /* 0x000000ffff007224 */ /* 0x000fc400078e00ff */
[----:B------:R1:W-:Y:S04]  /*2600*/  STL [R1+0x98], RZ ;  /* 0x000098ff01007387 */ /* 0x0003e80000100800 */
[----:B------:R1:W-:Y:S04]  /*2610*/  STL [R1+0x94], RZ ;  /* 0x000094ff01007387 */ /* 0x0003e80000100800 */
[----:B------:R1:W-:Y:S02]  /*2620*/  STL [R1+0x90], RZ ;  /* 0x000090ff01007387 */ /* 0x0003e40000100800 */
[----:B------:R-:W-:-:S02]  /*2630*/  ULEA.HI UR9, UR10, UR10, URZ, 0x1 ;  /* 0x0000000a0a097291 */ /* 0x000fc4000f8f083f */
[----:B------:R1:W-:Y:S02]  /*2640*/  STL [R1+0x8c], RZ ;  /* 0x00008cff01007387 */ /* 0x0003e40000100800 */
[----:B------:R-:W-:Y:S02]  /*2650*/  ULOP3.LUT UR14, UR9, 0x7fffe, URZ, 0xc0, !UPT ;  /* 0x0007fffe090e7892 */ /* 0x000fe4000f8ec03f */
[----:B------:R1:W-:Y:S01]  /*2660*/  STL [R1+0x88], RZ ;  /* 0x000088ff01007387 */ /* 0x0003e20000100800 */
[----:B--2---:R-:W-:Y:S02]  /*2670*/  ULEA UR9, UR16, UR15, 0x18 ;  /* 0x0000000f10097291 */ /* 0x004fe4000f8ec03f */
[----:B------:R-:W-:Y:S01]  /*2680*/  UIADD3 UR14, UR10, -UR14, URZ ;  /* 0x8000000e0a0e7290 */ /* 0x000fe2000fffe03f */
[----:B------:R1:W-:Y:S03]  /*2690*/  STL [R1+0x84], RZ ;  /* 0x000084ff01007387 */ /* 0x0003e60000100800 */
[----:B------:R-:W-:Y:S01]  /*26a0*/  ULEA UR14, UR14, UR9, 0xd ;  /* 0x000000090e0e7291 */ /* 0x000fe2000f8e683f */
[----:B------:R1:W-:Y:S03]  /*26b0*/  STL [R1+0x80], RZ ;  /* 0x000080ff01007387 */ /* 0x0003e60000100800 */
[----:B------:R-:W-:Y:S01]  /*26c0*/  UIADD3 UR14, UR14, 0x100, URZ ;  /* 0x000001000e0e7890 */ /* 0x000fe2000fffe03f */
[----:B------:R1:W-:Y:S03]  /*26d0*/  STL [R1+0x7c], RZ ;  /* 0x00007cff01007387 */ /* 0x0003e60000100800 */
[----:B------:R-:W-:Y:S01]  /*26e0*/  USHF.R.U32.HI UR10, URZ, 0x4, UR14 ;  /* 0x000000043f0a7899 */ /* 0x000fe2000801160e */
[----:B------:R1:W-:Y:S03]  /*26f0*/  STL [R1+0x78], RZ ;  /* 0x000078ff01007387 */ /* 0x0003e60000100800 */
[----:B------:R-:W-:Y:S01]  /*2700*/  ULOP3.LUT UR10, UR10, 0x3fff, URZ, 0xc0, !UPT ;  /* 0x00003fff0a0a7892 */ /* 0x000fe2000f8ec03f */
[----:B------:R1:W-:Y:S04]  /*2710*/  STL [R1+0x74], RZ ;  /* 0x000074ff01007387 */ /* 0x0003e80000100800 */
        /* <DEDUP_REMOVED lines=13> */
[----:B------:R1:W-:Y:S04]  /*27f0*/  STL [R1], RZ ;  /* 0x000000ff01007387 */ /* 0x0003e80000100800 */
        /* <DEDUP_REMOVED lines=14> */
[----:B------:R1:W-:Y:S01]  /*28e0*/  STL [R1+0x3c], RZ ;  /* 0x00003cff01007387 */ /* 0x0003e20000100800 */
[----:B------:R-:W-:Y:S05]  /*28f0*/  @!P0 BRA `(.L_x_17) ;  /* 0x0000004000188947 */ /* 0x000fea0003800000 */
[----:B------:R-:W-:-:S06]  /*2900*/  UISETP.NE.AND UP0, UPT, UR8, 0x3, UPT ;  /* 0x000000030800788c */ /* 0x000fcc000bf05270 */
[----:B------:R-:W-:-:S13]  /*2910*/  PLOP3.LUT P1, PT, PT, PT, UP0, 0x80, 0x0 ;  /* 0x000000000000781c */ /* 0x000fda0003f2f008 */
[----:B------:R-:W-:Y:S05]  /*2920*/  @!P1 BRA `(.L_x_18) ;  /* 0x0000000000049947 */ /* 0x000fea0003800000 */
[----:B------:R-:W-:Y:S01]  /*2930*/  BPT.TRAP 0x1 ;  /* 0x000000040000795c */ /* 0x000fe20000300000 */
.L_x_18:
[----:B------:R-:W-:Y:S01]  /*2940*/  ULEA UR12, UR5, UR9, 0x3 ;  /* 0x00000009050c7291 */ /* 0x000fe2000f8e183f */
[----:B------:R-:W-:-:S05]  /*2950*/  IMAD.U32 R0, RZ, RZ, UR4 ;  /* 0x00000004ff007e24 */ /* 0x000fca000f8e00ff */
[----:B------:R-:W-:-:S04]  /*2960*/  SHF.L.U32 R0, R0, 0x1f, RZ ;  /* 0x0000001f00007819 */ /* 0x000fc800000006ff */
[----:B------:R0:W2:Y:S01]  /*2970*/  SYNCS.PHASECHK.TRANS64.TRYWAIT P0, [UR12], R0 ;  /* 0x00000000ff0075a7 */ /* 0x0000a2000800014c */
[----:B------:R-:W-:Y:S05]  /*2980*/  @!P1 BRA `(.L_x_19) ;  /* 0x0000000000049947 */ /* 0x000fea0003800000 */
[----:B------:R-:W-:Y:S01]  /*2990*/  BPT.TRAP 0x1 ;  /* 0x000000040000795c */ /* 0x000fe20000300000 */
.L_x_19:
[----:B------:R3:W-:Y:S01]  /*29a0*/  STL [R1+0x34c], RZ ;  /* 0x00034cff01007387 */ /* 0x0007e20000100800 */
[----:B------:R-:W-:Y:S01]  /*29b0*/  UMOV UR6, 0x4 ;  /* 0x0000000400067882 */ /* 0x000fe20000000000 */
[----:B--2---:R-:W-:Y:S05]  /*29c0*/  @P0 BRA `(.L_x_20) ;  /* 0x0000000000080947 */ /* 0x004fea0003800000 */
[----:B------:R-:W2:Y:S02]  /*29d0*/  SYNCS.PHASECHK.TRANS64.TRYWAIT P0, [UR12], R0 ;  /* 0x00000000ff0075a7 */ /* 0x000ea4000800014c */
[----:B--2---:R-:W-:Y:S05]  /*29e0*/  @!P0 BRA `(.L_x_21) ;  /* 0x000001e400848947 */ /* 0x004fea0003800000 */
.L_x_20:
[----:B------:R-:W-:Y:S01]  /*29f0*/  UIADD3 UR12, UR9, 0x18100, URZ ;  /* 0x00018100090c7890 */ /* 0x000fe2000fffe03f */
[----:B------:R-:W-:Y:S01]  /*2a00*/  WARPGROUP.ARRIVE ;  /* 0x00000000000079c5 */ /* 0x000fe20000000000 */
[----:B------:R-:W-:Y:S01]  /*2a10*/  ULOP3.LUT UR43, UR10, 0x10000, URZ, 0xfc, !UPT ;  /* 0x000100000a2b7892 */ /* 0x000fe2000f8efc3f */
[----:B------:R-:W-:Y:S01]  /*2a20*/  STL [R1+0x348], RZ ;  /* 0x000348ff01007387 */ /* 0x000fe20000100800 */
[----:B------:R-:W-:Y:S01]  /*2a30*/  USHF.R.U32.HI UR12, URZ, 0x4, UR12 ;  /* 0x000000043f0c7899 */ /* 0x000fe2000801160c */
[----:B------:R-:W-:Y:S01]  /*2a40*/  CS2R R236, SRZ ;  /* 0x0000000000ec7805 */ /* 0x000fe2000001ff00 */
[----:B------:R-:W-:Y:S01]  /*2a50*/  ULEA UR43, UR5, UR43, 0xb ;  /* 0x0000002b052b7291 */ /* 0x000fe2000f8e583f */
[----:B------:R-:W-:Y:S01]  /*2a60*/  STL [R1+0x344], RZ ;  /* 0x000344ff01007387 */ /* 0x000fe20000100800 */
[----:B------:R-:W-:Y:S01]  /*2a70*/  ULOP3.LUT UR12, UR12, 0x3fff, URZ, 0xc0, !UPT ;  /* 0x00003fff0c0c7892 */ /* 0x000fe2000f8ec03f */
[----:B------:R-:W-:Y:S01]  /*2a80*/  CS2R R234, SRZ ;  /* 0x0000000000ea7805 */ /* 0x000fe2000001ff00 */
[----:B------:R-:W-:Y:S01]  /*2a90*/  UMOV UR13, 0x40000040 ;  /* 0x40000040000d7882 */ /* 0x000fe20000000000 */
[----:B------:R-:W-:Y:S01]  /*2aa0*/  UMOV UR15, 0x40000040 ;  /* 0x40000040000f7882 */ /* 0x000fe20000000000 */
[----:B------:R-:W-:Y:S01]  /*2ab0*/  ULOP3.LUT UR12, UR12, 0x10000, URZ, 0xfc, !UPT ;  /* 0x000100000c0c7892 */ /* 0x000fe2000f8efc3f */
[----:B------:R-:W-:Y:S01]  /*2ac0*/  STL [R1+0x340], RZ ;  /* 0x000340ff01007387 */ /* 0x000fe20000100800 */
[----:B------:R-:W-:Y:S01]  /*2ad0*/  UMOV UR17, UR13 ;  /* 0x0000000d00117c82 */ /* 0x000fe20008000000 */
[----:B------:R-:W-:Y:S01]  /*2ae0*/  UMOV UR19, 0x40000040 ;  /* 0x4000004000137882 */ /* 0x000fe20000000000 */
[----:B------:R-:W-:Y:S01]  /*2af0*/  UIMAD UR44, UR5, 0x700, UR12 ;  /* 0x00000700052c78a4 */ /* 0x000fe2000f8e020c */
[----:B------:R-:W-:Y:S01]  /*2b00*/  STL [R1+0x33c], RZ ;  /* 0x00033cff01007387 */ /* 0x000fe20000100800 */
[----:B------:R-:W-:Y:S01]  /*2b10*/  UMOV UR21, UR13 ;  /* 0x0000000d00157c82 */ /* 0x000fe20008000000 */
[----:B------:R-:W-:Y:S01]  /*2b20*/  UMOV UR12, UR43 ;  /* 0x0000002b000c7c82 */ /* 0x000fe20008000000 */
[----:B------:R-:W-:Y:S01]  /*2b30*/  UIADD3 UR18, UR44, 0x100, URZ ;  /* 0x000001002c127890 */ /* 0x000fe2000fffe03f */
[----:B------:R-:W-:Y:S01]  /*2b40*/  STL [R1+0x338], RZ ;  /* 0x000338ff01007387 */ /* 0x000fe20000100800 */
[----:B------:R-:W-:Y:S01]  /*2b50*/  UMOV UR16, UR12 ;  /* 0x0000000c00107c82 */ /* 0x000fe20008000000 */
[----:B------:R-:W-:Y:S01]  /*2b60*/  UMOV UR14, UR44 ;  /* 0x0000002c000e7c82 */ /* 0x000fe20008000000 */
[----:B------:R-:W-:Y:S01]  /*2b70*/  UIADD3 UR22, UR44, 0x200, URZ ;  /* 0x000002002c167890 */ /* 0x000fe2000fffe03f */
[----:B------:R-:W-:Y:S01]  /*2b80*/  QGMMA.64x32x32.F32.E4M3.E4M3 R4, gdesc[UR12], RZ, !UPT, gsb0 ;  /* 0x006000000c0479f3 */ /* 0x000fe2000c0008ff */
[----:B------:R-:W-:Y:S01]  /*2b90*/  UMOV UR20, UR12 ;  /* 0x0000000c00147c82 */ /* 0x000fe20008000000 */
[----:B------:R-:W-:Y:S01]  /*2ba0*/  UMOV UR23, 0x40000040 ;  /* 0x4000004000177882 */ /* 0x000fe20000000000 */
[----:B------:R-:W-:Y:S01]  /*2bb0*/  UIADD3 UR26, UR44, 0x300, URZ ;  /* 0x000003002c1a7890 */ /* 0x000fe2000fffe03f */
[----:B------:R-:W-:Y:S01]  /*2bc0*/  STL [R1+0x334], RZ ;  /* 0x000334ff01007387 */ /* 0x000fe20000100800 */
[----:B------:R-:W-:Y:S01]  /*2bd0*/  UMOV UR24, UR12 ;  /* 0x0000000c00187c82 */ /* 0x000fe20008000000 */
        /* <DEDUP_REMOVED lines=17> */
[----:B------:R-:W-:Y:S01]  /*2cf0*/  STL [R1+0x324], RZ ;  /* 0x000324ff01007387 */ /* 0x000fe20000100800 */
[----:B------:R-:W-:-:S02]  /*2d00*/  CS2R R232, SRZ ;  /* 0x0000000000e87805 */ /* 0x000fc4000001ff00 */
[----:B------:R-:W-:Y:S02]  /*2d10*/  CS2R R22, SRZ ;  /* 0x0000000000167805 */ /* 0x000fe4000001ff00 */
[----:B------:R-:W-:Y:S01]  /*2d20*/  CS2R R20, SRZ ;  /* 0x0000000000147805 */ /* 0x000fe2000001ff00 */
[----:B------:R-:W-:Y:S01]  /*2d30*/  STL [R1+0x320], RZ ;  /* 0x000320ff01007387 */ /* 0x000fe20000100800 */
[----:B0-2---:R-:W-:Y:S01]  /*2d40*/  IMAD.MOV.U32 R0, RZ, RZ, RZ ;  /* 0x000000ffff007224 */ /* 0x005fe200078e00ff */
[----:B------:R-:W-:Y:S02]  /*2d50*/  CS2R R2, SRZ ;  /* 0x0000000000027805 */ /* 0x000fe4000001ff00 */
        /* <DEDUP_REMOVED lines=8> */
[----:B------:R-:W-:-:S02]  /*2de0*/  WARPGROUP.DEPBAR.LE gsb0, 0x0 ;  /* 0x00008000000079c5 */ /* 0x000fc40000010000 */
[----:B------:R-:W-:Y:S01]  /*2df0*/  WARPGROUP.ARRIVE ;  /* 0x00000000000079c5 */ /* 0x000fe20000000000 */
[----:B------:R-:W-:Y:S04]  /*2e00*/  STL [R1+0x2fc], RZ ;  /* 0x0002fcff01007387 */ /* 0x000fe80000100800 */
[----:B------:R-:W-:Y:S01]  /*2e10*/  STL [R1+0x2f8], RZ ;  /* 0x0002f8ff01007387 */ /* 0x000fe20000100800 */
[----:B------:R-:W-:Y:S01]  /*2e20*/  QGMMA.64x32x32.F32.E4M3.E4M3 R200, gdesc[UR16], RZ, !UPT, gsb0 ;  /* 0x0060000010c879f3 */ /* 0x000fe2000c0008ff */
[----:B------:R-:W-:Y:S02]  /*2e30*/  UIADD3 UR16, UR43, 0x400, URZ ;  /* 0x000004002b107890 */ /* 0x000fe4000fffe03f */
        /* <DEDUP_REMOVED lines=19> */
[----:B------:R-:W-:Y:S03]  /*2f70*/  QGMMA.64x32x32.F32.E4M3.E4M3 R168, gdesc[UR20], RZ, !UPT, gsb0 ;  /* 0x0060000014a879f3 */ /* 0x000fe6000c0008ff */
        /* <DEDUP_REMOVED lines=80> */
[----:B------:R-:W-:Y:S01]  /*3480*/  UMOV UR36, UR16 ;  /* 0x0000001000247c82 */ /* 0x000fe20008000000 */
[----:B------:R-:W-:Y:S01]  /*3490*/  UMOV UR37, 0x40000040 ;  /* 0x4000004000257882 */ /* 0x000fe20000000000 */
[----:B------:R-:W-:Y:S01]  /*34a0*/  UMOV UR32, UR36 ;  /* 0x0000002400207c82 */ /* 0x000fe20008000000 */
        /* <DEDUP_REMOVED lines=28> */
[----:B------:R-:W-:Y:S01]  /*3670*/  UIADD3 UR38, UR44, 0x602, URZ ;  /* 0x000006022c267890 */ /* 0x000fe2000fffe03f */
[----:B------:R-:W-:Y:S01]  /*3680*/  UMOV UR39, 0x40000040 ;  /* 0x4000004000277882 */ /* 0x000fe20000000000 */
        /* <DEDUP_REMOVED lines=92> */
[----:B------:R-:W-:-:S06]  /*3c50*/  WARPGROUP.ARRIVE ;  /* 0x00000000000079c5 */ /* 0x000fcc0000000000 */
[----:B------:R-:W-:Y:S01]  /*3c60*/  QGMMA.64x32x32.F32.E4M3.E4M3 R184, gdesc[UR16], RZ, !UPT, gsb0 ;  /* 0x0060000010b879f3 */ /* 0x000fe2000c0008ff */
[----:B------:R-:W-:Y:S02]  /*3c70*/  UIADD3 UR16, UR43, 0x2, URZ ;  /* 0x000000022b107890 */ /* 0x000fe4000fffe03f */
[----:B------:R-:W-:Y:S01]  /*3c80*/  UIADD3 UR18, UR44, 0x102, URZ ;  /* 0x000001022c127890 */ /* 0x000fe2000fffe03f */
[----:B------:R-:W-:Y:S01]  /*3c90*/  UMOV UR19, 0x40000040 ;  /* 0x4000004000137882 */ /* 0x000fe20000000000 */
[----:B------:R-:W-:Y:S02]  /*3ca0*/  WARPGROUP.DEPBAR.LE gsb0, 0x0 ;  /* 0x00008000000079c5 */ /* 0x000fe40000010000 */
[----:B------:R-:W-:-:S06]  /*3cb0*/  WARPGROUP.ARRIVE ;  /* 0x00000000000079c5 */ /* 0x000fcc0000000000 */
[----:B------:R-:W-:Y:S01]  /*3cc0*/  QGMMA.64x32x32.F32.E4M3.E4M3 R216, gdesc[UR12], RZ, !UPT, gsb0 ;  /* 0x006000000cd879f3 */ /* 0x000fe2000c0008ff */
[----:B------:R-:W-:Y:S01]  /*3cd0*/  UIADD3 UR14, UR44, 0x2, URZ ;  /* 0x000000022c0e7890 */ /* 0x000fe2000fffe03f */
[----:B------:R-:W-:Y:S01]  /*3ce0*/  UMOV UR12, UR16 ;  /* 0x00000010000c7c82 */ /* 0x000fe20008000000 */
[----:B------:R-:W-:Y:S01]  /*3cf0*/  UMOV UR13, 0x40000040 ;  /* 0x40000040000d7882 */ /* 0x000fe20000000000 */
        /* <DEDUP_REMOVED lines=13> */
[----:B------:R-:W-:-:S02]  /*3dd0*/  WARPGROUP.DEPBAR.LE gsb0, 0x0 ;  /* 0x00008000000079c5 */ /* 0x000fc40000010000 */
[----:B------:R-:W-:-:S06]  /*3de0*/  WARPGROUP.ARRIVE ;  /* 0x00000000000079c5 */ /* 0x000fcc0000000000 */
[----:B------:R-:W-:Y:S03]  /*3df0*/  QGMMA.64x32x32.F32.E4M3.E4M3 R4, gdesc[UR12], R4, gsb0 ;  /* 0x006000000c0479f3 */ /* 0x000fe60008000804 */
[----:B------:R-:W-:Y:S02]  /*3e00*/  WARPGROUP.DEPBAR.LE gsb0, 0x0 ;  /* 0x00008000000079c5 */ /* 0x000fe40000010000 */
[----:B------:R-:W-:-:S06]  /*3e10*/  WARPGROUP.ARRIVE ;  /* 0x00000000000079c5 */ /* 0x000fcc0000000000 */
[----:B------:R-:W-:Y:S01]  /*3e20*/  QGMMA.64x32x32.F32.E4M3.E4M3 R200, gdesc[UR16], R200, gsb0 ;  /* 0x0060000010c879f3 */ /* 0x000fe200080008c8 */
[----:B------:R-:W-:Y:S02]  /*3e30*/  UIADD3 UR16, UR43, 0x402, URZ ;  /* 0x000004022b107890 */ /* 0x000fe4000fffe03f */
[----:B------:R-:W-:Y:S02]  /*3e40*/  WARPGROUP.DEPBAR.LE gsb0, 0x0 ;  /* 0x00008000000079c5 */ /* 0x000fe40000010000 */
[----:B------:R-:W-:-:S06]  /*3e50*/  WARPGROUP.ARRIVE ;  /* 0x00000000000079c5 */ /* 0x000fcc0000000000 */
[----:B------:R-:W-:Y:S03]  /*3e60*/  QGMMA.64x32x32.F32.E4M3.E4M3 R168, gdesc[UR20], R168, gsb0 ;  /* 0x0060000014a879f3 */ /* 0x000fe600080008a8 */
        /* <DEDUP_REMOVED lines=11> */
[----:B------:R-:W-:Y:S01]  /*3f20*/  QGMMA.64x32x32.F32.E4M3.E4M3 R40, gdesc[UR36], R40, gsb0 ;  /* 0x00600000242879f3 */ /* 0x000fe20008000828 */
        /* <DEDUP_REMOVED lines=16> */
[----:B------:R-:W-:Y:S01]  /*4030*/  QGMMA.64x32x32.F32.E4M3.E4M3 R24, gdesc[UR36], R24, gsb0 ;  /* 0x00600000241879f3 */ /* 0x000fe20008000818 */
[----:B------:R-:W-:Y:S01]  /*4040*/  UIADD3 UR38, UR44, 0x604, URZ ;  /* 0x000006042c267890 */ /* 0x000fe2000fffe03f */
[----:B------:R-:W-:Y:S01]  /*4050*/  UMOV UR39, 0x40000040 ;  /* 0x4000004000277882 */ /* 0x000fe20000000000 */
[----:B------:R-:W-:Y:S02]  /*4060*/  WARPGROUP.DEPBAR.LE gsb0, 0x0 ;  /* 0x00008000000079c5 */ /* 0x000fe40000010000 */
        /* <DEDUP_REMOVED lines=22> */
[----:B------:R-:W-:Y:S02]  /*41d0*/  UIADD3 UR16, UR43, 0x4, URZ ;  /* 0x000000042b107890 */ /* 0x000fe4000fffe03f */
[----:B------:R-:W-:Y:S01]  /*41e0*/  UIADD3 UR18, UR44, 0x104, URZ ;  /* 0x000001042c127890 */ /* 0x000fe2000fffe03f */
[----:B------:R-:W-:Y:S01]  /*41f0*/  UMOV UR19, 0x40000040 ;  /* 0x4000004000137882 */ /* 0x000fe20000000000 */
[----:B------:R-:W-:Y:S02]  /*4200*/  WARPGROUP.DEPBAR.LE gsb0, 0x0 ;  /* 0x00008000000079c5 */ /* 0x000fe40000010000 */
[----:B------:R-:W-:-:S06]  /*4210*/  WARPGROUP.ARRIVE ;  /* 0x00000000000079c5 */ /* 0x000fcc0000000000 */
[----:B------:R-:W-:Y:S01]  /*4220*/  QGMMA.64x32x32.F32.E4M3.E4M3 R216, gdesc[UR12], R216, gsb0 ;  /* 0x006000000cd879f3 */ /* 0x000fe200080008d8 */
        /* <DEDUP_REMOVED lines=83> */
[----:B------:R-:W-:Y:S01]  /*4760*/  UMOV UR19, 0x40000040 ;  /* 0x4000004000137882 */ /* 0x000fe20000000000 */
[----:B------:R-:W-:Y:S02]  /*4770*/  UMOV UR21, UR17 ;  /* 0x0000001100157c82 */ /* 0x000fe40008000000 */
        /* <DEDUP_REMOVED lines=9> */
[----:B------:R-:W-:Y:S01]  /*4810*/  UIADD3 UR43, UR43, 0x406, URZ ;  /* 0x000004062b2b7890 */ /* 0x000fe2000fffe03f */
[----:B------:R-:W-:-:S02]  /*4820*/  WARPGROUP.DEPBAR.LE gsb0, 0x0 ;  /* 0x00008000000079c5 */ /* 0x000fc40000010000 */
[----:B------:R-:W-:-:S06]  /*4830*/  WARPGROUP.ARRIVE ;  /* 0x00000000000079c5 */ /* 0x000fcc0000000000 */
[----:B------:R-:W-:Y:S01]  /*4840*/  QGMMA.64x32x32.F32.E4M3.E4M3 R216, gdesc[UR12], R216, gsb0 ;  /* 0x006000000cd879f3 */ /* 0x000fe200080008d8 */
[----:B------:R-:W-:Y:S01]  /*4850*/  UIADD3 UR14, UR44, 0x306, URZ ;  /* 0x000003062c0e7890 */ /* 0x000fe2000fffe03f */
[----:B------:R-:W-:Y:S01]  /*4860*/  UMOV UR12, UR16 ;  /* 0x00000010000c7c82 */ /* 0x000fe20008000000 */
[----:B------:R-:W-:Y:S01]  /*4870*/  UMOV UR13, UR17 ;  /* 0x00000011000d7c82 */ /* 0x000fe20008000000 */
[----:B------:R-:W-:Y:S01]  /*4880*/  UMOV UR15, 0x40000040 ;  /* 0x40000040000f7882 */ /* 0x000fe20000000000 */
[----:B------:R-:W-:Y:S02]  /*4890*/  WARPGROUP.DEPBAR.LE gsb0, 0x0 ;  /* 0x00008000000079c5 */ /* 0x000fe40000010000 */
[----:B------:R-:W-:-:S06]  /*48a0*/  WARPGROUP.ARRIVE ;  /* 0x00000000000079c5 */ /* 0x000fcc0000000000 */
[----:B------:R-:W-:Y:S03]  /*48b0*/  QGMMA.64x32x32.F32.E4M3.E4M3 R4, gdesc[UR16], R4, gsb0 ;  /* 0x00600000100479f3 */ /* 0x000fe60008000804 */
[----:B------:R-:W-:Y:S02]  /*48c0*/  WARPGROUP.DEPBAR.LE gsb0, 0x0 ;  /* 0x00008000000079c5 */ /* 0x000fe40000010000 */
[----:B------:R-:W-:Y:S01]  /*48d0*/  WARPGROUP.ARRIVE ;  /* 0x00000000000079c5 */ /* 0x000fe20000000000 */
[----:B------:R0:W-:Y:S04]  /*48e0*/  STL.64 [R1], R4 ;  /* 0x0000000401007387 */ /* 0x0001e80000100a00 */
[----:B------:R2:W-:Y:S01]  /*48f0*/  STL.64 [R1+0x8], R6 ;  /* 0x0000080601007387 */ /* 0x0005e20000100a00 */
[----:B------:R-:W-:Y:S03]  /*4900*/  QGMMA.64x32x32.F32.E4M3.E4M3 R200, gdesc[UR20], R200, gsb0 ;  /* 0x0060000014c879f3 */ /* 0x000fe600080008c8 */
[----:B------:R4:W-:Y:S04]  /*4910*/  STL.64 [R1+0x10], R8 ;  /* 0x0000100801007387 */ /* 0x0009e80000100a00 */
[----:B------:R5:W-:Y:S01]  /*4920*/  STL.64 [R1+0x18], R10 ;  /* 0x0000180a01007387 */ /* 0x000be20000100a00 */
[----:B0-----:R-:W-:-:S03]  /*4930*/  CS2R R4, SRZ ;  /* 0x0000000000047805 */ /* 0x001fc6000001ff00 */
[----:B------:R0:W-:Y:S01]  /*4940*/  STL.64 [R1+0x20], R12 ;  /* 0x0000200c01007387 */ /* 0x0001e20000100a00 */
[----:B--2---:R-:W-:-:S03]  /*4950*/  CS2R R6, SRZ ;  /* 0x0000000000067805 */ /* 0x004fc6000001ff00 */
[----:B------:R2:W-:Y:S01]  /*4960*/  STL.64 [R1+0x28], R14 ;  /* 0x0000280e01007387 */ /* 0x0005e20000100a00 */
[----:B----4-:R-:W-:-:S03]  /*4970*/  CS2R R8, SRZ ;  /* 0x0000000000087805 */ /* 0x010fc6000001ff00 */
[----:B------:R4:W-:Y:S01]  /*4980*/  STL.64 [R1+0x30], R16 ;  /* 0x0000301001007387 */ /* 0x0009e20000100a00 */
[----:B-----5:R-:W-:-:S03]  /*4990*/  CS2R R10, SRZ ;  /* 0x00000000000a7805 */ /* 0x020fc6000001ff00 */
[----:B------:R5:W-:Y:S01]  /*49a0*/  STL.64 [R1+0x38], R18 ;  /* 0x0000381201007387 */ /* 0x000be20000100a00 */
[----:B0-----:R-:W-:Y:S02]  /*49b0*/  IMAD.MOV.U32 R13, RZ, RZ, R19 ;  /* 0x000000ffff0d7224 */ /* 0x001fe400078e0013 */
[----:B------:R-:W-:Y:S01]  /*49c0*/  IMAD.MOV.U32 R12, RZ, RZ, RZ ;  /* 0x000000ffff0c7224 */ /* 0x000fe200078e00ff */
[----:B------:R0:W-:Y:S01]  /*49d0*/  STL [R1+0x4c], RZ ;  /* 0x00004cff01007387 */ /* 0x0001e20000100800 */
[----:B--2---:R-:W-:-:S03]  /*49e0*/  CS2R R14, SRZ ;  /* 0x00000000000e7805 */ /* 0x004fc6000001ff00 */
[----:B------:R0:W-:Y:S01]  /*49f0*/  STL [R1+0x48], RZ ;  /* 0x000048ff01007387 */ /* 0x0001e20000100800 */
[----:B----4-:R-:W-:-:S03]  /*4a00*/  CS2R R16, SRZ ;  /* 0x0000000000107805 */ /* 0x010fc6000001ff00 */
[----:B------:R0:W-:Y:S01]  /*4a10*/  STL [R1+0x44], RZ ;  /* 0x000044ff01007387 */ /* 0x0001e20000100800 */
[----:B-----5:R-:W-:-:S03]  /*4a20*/  CS2R R18, SRZ ;  /* 0x0000000000127805 */ /* 0x020fc6000001ff00 */
[----:B------:R0:W-:Y:S01]  /*4a30*/  STL [R1+0x40], RZ ;  /* 0x000040ff01007387 */ /* 0x0001e20000100800 */
[----:B------:R-:W-:Y:S02]  /*4a40*/  WARPGROUP.DEPBAR.LE gsb0, 0x0 ;  /* 0x00008000000079c5 */ /* 0x000fe40000010000 */
[----:B------:R-:W-:-:S06]  /*4a50*/  WARPGROUP.ARRIVE ;  /* 0x00000000000079c5 */ /* 0x000fcc0000000000 */
[----:B------:R-:W-:Y:S03]  /*4a60*/  QGMMA.64x32x32.F32.E4M3.E4M3 R168, gdesc[UR24], R168, gsb0 ;  /* 0x0060000018a879f3 */ /* 0x000fe600080008a8 */
[----:B------:R-:W-:Y:S02]  /*4a70*/  WARPGROUP.DEPBAR.LE gsb0, 0x0 ;  /* 0x00008000000079c5 */ /* 0x000fe40000010000 */
[----:B------:R-:W-:-:S06]  /*4a80*/  WARPGROUP.ARRIVE ;  /* 0x00000000000079c5 */ /* 0x000fcc0000000000 */
[----:B------:R-:W-:Y:S01]  /*4a90*/  QGMMA.64x32x32.F32.E4M3.E4M3 R136, gdesc[UR12], R136, gsb0 ;  /* 0x006000000c8879f3 */ /* 0x000fe20008000888 */
[----:B------:R-:W-:Y:S02]  /*4aa0*/  ULDC UR12, c[0x0][0x50c] ;  /* 0x00014300000c7ab9 */ /* 0x000fe40000000800 */
[----:B------:R-:W-:Y:S01]  /*4ab0*/  UISETP.NE.AND UP0, UPT, UR12, 0x4, UPT ;  /* 0x000000040c00788c */ /* 0x000fe2000bf05270 */
        /* <DEDUP_REMOVED lines=35> */
[----:B------:R-:W-:-:S06]  /*4cf0*/  USEL UR12, URZ, 0x1, UP0 ;  /* 0x000000013f0c7887 */ /* 0x000fcc0008000000 */
[----:B------:R-:W-:Y:S01]  /*4d00*/  ISETP.NE.AND P0, PT, RZ, UR12, PT ;  /* 0x0000000cff007c0c */ /* 0x000fe2000bf05270 */
        /* <DEDUP_REMOVED lines=10> */
[----:B0-----:R-:W-:Y:S05]  /*4db0*/  @!P0 BRA `(.L_x_22) ;  /* 0x0000001800d08947 */ /* 0x001fea0003800000 */
[----:B------:R-:W-:Y:S01]  /*4dc0*/  FADD R17, RZ, R13 ;  /* 0x0000000dff117221 */ /* 0x000fe20000000000 */
[----:B------:R-:W-:-:S01]  /*4dd0*/  FADD R13, RZ, R228 ;  /* 0x000000e4ff0d7221 */ /* 0x000fc20000000000 */
[----:B------:R-:W2:Y:S04]  /*4de0*/  LDL R11, [R1+0x4] ;  /* 0x00000400010b7983 */ /* 0x000ea80000100800 */
[----:B------:R-:W4:Y:S04]  /*4df0*/  LDL R10, [R1+0x8] ;  /* 0x00000800010a7983 */ /* 0x000f280000100800 */
[----:B------:R-:W5:Y:S04]  /*4e00*/  LDL R9, [R1+0xc] ;  /* 0x00000c0001097983 */ /* 0x000f680000100800 */
[----:B------:R-:W3:Y:S04]  /*4e10*/  LDL R8, [R1+0x10] ;  /* 0x0000100001087983 */ /* 0x000ee80000100800 */
        /* <DEDUP_REMOVED lines=10> */
[----:B------:R-:W3:Y:S01]  /*4ec0*/  LDL R12, [R1] ;  /* 0x00000000010c7983 */ /* 0x000ee20000100800 */
[----:B------:R-:W-:-:S01]  /*4ed0*/  FADD R18, RZ, R216 ;  /* 0x000000d8ff127221 */ /* 0x000fc20000000000 */
[----:B------:R-:W-:Y:S01]  /*4ee0*/  FADD R19, RZ, R217 ;  /* 0x000000d9ff137221 */ /* 0x000fe20000000000 */
[----:B------:R-:W-:-:S01]  /*4ef0*/  FADD R20, RZ, R218 ;  /* 0x000000daff147221 */ /* 0x000fc20000000000 */
[----:B------:R0:W-:Y:S01]  /*4f00*/  STL [R1+0x40], R13 ;  /* 0x0000400d01007387 */ /* 0x0001e20000100800 */
[----:B------:R-:W-:-:S01]  /*4f10*/  FADD R21, RZ, R219 ;  /* 0x000000dbff157221 */ /* 0x000fc20000000000 */
[----:B------:R-:W-:Y:S01]  /*4f20*/  FADD R22, RZ, R220 ;  /* 0x000000dcff167221 */ /* 0x000fe20000000000 */
[----:B------:R-:W-:-:S01]  /*4f30*/  FADD R23, RZ, R221 ;  /* 0x000000ddff177221 */ /* 0x000fc20000000000 */
[----:B------:R-:W-:Y:S01]  /*4f40*/  FADD R232, RZ, R222 ;  /* 0x000000deffe87221 */ /* 0x000fe20000000000 */
[----:B------:R-:W-:-:S01]  /*4f50*/  FADD R233, RZ, R223 ;  /* 0x000000dfffe97221 */ /* 0x000fc20000000000 */
[----:B------:R-:W-:Y:S01]  /*4f60*/  FADD R234, RZ, R224 ;  /* 0x000000e0ffea7221 */ /* 0x000fe20000000000 */
[----:B------:R-:W-:-:S01]  /*4f70*/  FADD R235, RZ, R225 ;  /* 0x000000e1ffeb7221 */ /* 0x000fc20000000000 */
[----:B------:R-:W-:Y:S01]  /*4f80*/  FADD R236, RZ, R226 ;  /* 0x000000e2ffec7221 */ /* 0x000fe20000000000 */
[----:B------:R-:W-:-:S01]  /*4f90*/  FADD R237, RZ, R227 ;  /* 0x000000e3ffed7221 */ /* 0x000fc20000000000 */
[----:B0-----:R-:W-:Y:S01]  /*4fa0*/  FADD R13, RZ, R229 ;  /* 0x000000e5ff0d7221 */ /* 0x001fe20000000000 */
[----:B------:R-:W-:-:S04]  /*4fb0*/  UMOV UR6, URZ ;  /* 0x0000003f00067c82 */ /* 0x000fc80008000000 */
[----:B------:R0:W-:Y:S02]  /*4fc0*/  STL [R1+0x44], R13 ;  /* 0x0000440d01007387 */ /* 0x0001e40000100800 */
[----:B0-----:R-:W-:-:S05]  /*4fd0*/  FADD R13, RZ, R230 ;  /* 0x000000e6ff0d7221 */ /* 0x001fca0000000000 */
        /* <DEDUP_REMOVED lines=28> */
[----:B------:R0:W-:Y:S01]  /*51a0*/  STL [R1+0x80], R13 ;  /* 0x0000800d01007387 */ /* 0x0001e20000100800 */
[----:B--2---:R-:W-:-:S01]  /*51b0*/  FADD R11, RZ, R11 ;  /* 0x0000000bff0b7221 */ /* 0x004fc20000000000 */
[----:B----4-:R-:W-:Y:S01]  /*51c0*/  FADD R10, RZ, R10 ;  /* 0x0000000aff0a7221 */ /* 0x010fe20000000000 */
[----:B-----5:R-:W-:-:S01]  /*51d0*/  FADD R9, RZ, R9 ;  /* 0x00000009ff097221 */ /* 0x020fc20000000000 */
[----:B0-----:R-:W-:Y:S01]  /*51e0*/  FADD R13, RZ, R213 ;  /* 0x000000d5ff0d7221 */ /* 0x001fe20000000000 */
[----:B---3--:R-:W-:-:S04]  /*51f0*/  FADD R8, RZ, R8 ;  /* 0x00000008ff087221 */ /* 0x008fc80000000000 */
[----:B------:R0:W-:Y:S01]  /*5200*/  STL [R1+0x84], R13 ;  /* 0x0000840d01007387 */ /* 0x0001e20000100800 */
[----:B------:R-:W-:-:S01]  /*5210*/  FADD R7, RZ, R7 ;  /* 0x00000007ff077221 */ /* 0x000fc20000000000 */
[----:B------:R-:W-:Y:S01]  /*5220*/  FADD R6, RZ, R6 ;  /* 0x00000006ff067221 */ /* 0x000fe20000000000 */
[----:B------:R-:W-:-:S01]  /*5230*/  FADD R5, RZ, R5 ;  /* 0x00000005ff057221 */ /* 0x000fc20000000000 */
[----:B0-----:R-:W-:Y:S01]  /*5240*/  FADD R13, RZ, R214 ;  /* 0x000000d6ff0d7221 */ /* 0x001fe20000000000 */
[----:B------:R-:W-:-:S04]  /*5250*/  FADD R4, RZ, R4 ;  /* 0x00000004ff047221 */ /* 0x000fc80000000000 */
[----:B------:R0:W-:Y:S01]  /*5260*/  STL [R1+0x88], R13 ;  /* 0x0000880d01007387 */ /* 0x0001e20000100800 */
[----:B------:R-:W-:-:S01]  /*5270*/  FADD R3, RZ, R3 ;  /* 0x00000003ff037221 */ /* 0x000fc20000000000 */
[----:B------:R-:W-:Y:S01]  /*5280*/  FADD R2, RZ, R2 ;  /* 0x00000002ff027221 */ /* 0x000fe20000000000 */
[----:B0-----:R-:W-:-:S01]  /*5290*/  FADD R13, RZ, R215 ;  /* 0x000000d7ff0d7221 */ /* 0x001fc20000000000 */
[----:B------:R-:W-:Y:S01]  /*52a0*/  FADD R0, RZ, R0 ;  /* 0x00000000ff007221 */ /* 0x000fe20000000000 */
[----:B------:R-:W-:-:S03]  /*52b0*/  FADD R14, RZ, R14 ;  /* 0x0000000eff0e7221 */ /* 0x000fc60000000000 */
[----:B------:R0:W-:Y:S01]  /*52c0*/  STL [R1+0x8c], R13 ;  /* 0x00008c0d01007387 */ /* 0x0001e20000100800 */
[----:B------:R-:W-:-:S01]  /*52d0*/  FADD R15, RZ, R15 ;  /* 0x0000000fff0f7221 */ /* 0x000fc20000000000 */
[----:B------:R-:W-:Y:S01]  /*52e0*/  FADD R16, RZ, R16 ;  /* 0x00000010ff107221 */ /* 0x000fe20000000000 */
[----:B0-----:R-:W-:-:S01]  /*52f0*/  FADD R13, RZ, R184 ;  /* 0x000000b8ff0d7221 */ /* 0x001fc20000000000 */
[----:B------:R-:W-:-:S04]  /*5300*/  FADD R12, RZ, R12 ;  /* 0x0000000cff0c7221 */ /* 0x000fc80000000000 */
        /* <DEDUP_REMOVED lines=351> */
.L_x_22:
[----:B------:R-:W-:Y:S01]  /*6900*/  UIADD3 UR47, UR5, 0x1, URZ ;  /* 0x00000001052f7890 */ /* 0x000fe2000fffe03f */
[----:B------:R-:W-:-:S03]  /*6910*/  UMOV UR13, 0x1 ;  /* 0x00000001000d7882 */ /* 0x000fc60000000000 */
[----:B------:R-:W-:-:S04]  /*6920*/  UISETP.NE.AND UP0, UPT, UR47, 0x3, UPT ;  /* 0x000000032f00788c */ /* 0x000fc8000bf05270 */
[----:B------:R-:W-:Y:S02]  /*6930*/  USEL UR46, URZ, 0x1, UP0 ;  /* 0x000000013f2e7887 */ /* 0x000fe40008000000 */
[----:B------:R-:W-:Y:S02]  /*6940*/  USEL UR47, UR47, URZ, UP0 ;  /* 0x0000003f2f2f7287 */ /* 0x000fe40008000000 */
[----:B------:R-:W-:-:S12]  /*6950*/  ULOP3.LUT UR46, UR4, UR46, URZ, 0x3c, !UPT ;  /* 0x0000002e042e7292 */ /* 0x000fd8000f8e3c3f */
.L_x_17:
[----:B------:R-:W-:-:S04]  /*6960*/  UISETP.LT.AND UP0, UPT, UR11, 0x1, UPT ;  /* 0x000000010b00788c */ /* 0x000fc8000bf01270 */
[----:B------:R-:W-:-:S04]  /*6970*/  USEL UR14, UR11, 0x1, UP0 ;  /* 0x000000010b0e7887 */ /* 0x000fc80008000000 */
[----:B------:R-:W-:-:S04]  /*6980*/  UIADD3 UR45, UR11, -UR14, URZ ;  /* 0x8000000e0b2d7290 */ /* 0x000fc8000fffe03f */
[----:B------:R-:W-:-:S06]  /*6990*/  UISETP.GE.AND UP0, UPT, UR45, 0x1, UPT ;  /* 0x000000012d00788c */ /* 0x000fcc000bf06270 */
[----:B------:R-:W-:-:S13]  /*69a0*/  PLOP3.LUT P0, PT, PT, PT, UP0, 0x80, 0x0 ;  /* 0x000000000000781c */ /* 0x000fda0003f0f008 */
[----:B------:R-:W-:Y:S05]  /*69b0*/  @!P0 BRA `(.L_x_23) ;  /* 0x0000004c00f08947 */ /* 0x000fea0003800000 */
[----:B------:R-:W-:Y:S01]  /*69c0*/  UMOV UR44, UR5 ;  /* 0x00000005002c7c82 */ /* 0x000fe20008000000 */
[----:B------:R-:W-:-:S05]  /*69d0*/  ULDC UR43, c[0x0][0x50c] ;  /* 0x00014300002b7ab9 */ /* 0x000fca0000000800 */
.L_x_31:
[----:B------:R-:W-:-:S06]  /*69e0*/  UISETP.NE.AND UP0, UPT, UR8, 0x3, UPT ;  /* 0x000000030800788c */ /* 0x000fcc000bf05270 */
[----:B------:R-:W-:-:S13]  /*69f0*/  PLOP3.LUT P1, PT, PT, PT, UP0, 0x80, 0x0 ;  /* 0x000000000000781c */ /* 0x000fda0003f2f008 */
[----:B-----5:R-:W-:Y:S05]  /*6a00*/  @!P1 BRA `(.L_x_24) ;  /* 0x0000000000049947 */ /* 0x020fea0003800000 */
[----:B------:R-:W-:Y:S01]  /*6a10*/  BPT.TRAP 0x1 ;  /* 0x000000040000795c */ /* 0x000fe20000300000 */
.L_x_24:
[----:B------:R-:W2:Y:S01]  /*6a20*/  S2UR UR14, SR_CgaCtaId ;  /* 0x00000000000e79c3 */ /* 0x000ea20000008800 */
[----:B------:R-:W-:Y:S01]  /*6a30*/  UMOV UR9, 0x400 ;  /* 0x0000040000097882 */ /* 0x000fe20000000000 */
[----:B0-----:R-:W-:-:S05]  /*6a40*/  IMAD.U32 R13, RZ, RZ, UR46 ;  /* 0x0000002eff0d7e24 */ /* 0x001fca000f8e00ff */
[----:B------:R-:W-:Y:S01]  /*6a50*/  SHF.L.U32 R13, R13, 0x1f, RZ ;  /* 0x0000001f0d0d7819 */ /* 0x000fe200000006ff */
[----:B--2---:R-:W-:-:S04]  /*6a60*/  ULEA UR9, UR14, UR9, 0x18 ;  /* 0x000000090e097291 */ /* 0x004fc8000f8ec03f */
[----:B------:R-:W-:-:S09]  /*6a70*/  ULEA UR14, UR47, UR9, 0x3 ;  /* 0x000000092f0e7291 */ /* 0x000fd2000f8e183f */
[----:B------:R0:W2:Y:S01]  /*6a80*/  SYNCS.PHASECHK.TRANS64.TRYWAIT P0, [UR14], R13 ;  /* 0x0000000dff0075a7 */ /* 0x0000a2000800014e */
[----:B------:R-:W-:Y:S05]  /*6a90*/  @!P1 BRA `(.L_x_25) ;  /* 0x0000000000049947 */ /* 0x000fea0003800000 */
[----:B------:R-:W-:Y:S01]  /*6aa0*/  BPT.TRAP 0x1 ;  /* 0x000000040000795c */ /* 0x000fe20000300000 */
.L_x_25:
[----:B--2---:R-:W-:Y:S05]  /*6ab0*/  @P0 BRA `(.L_x_26) ;  /* 0x0000000000080947 */ /* 0x004fea0003800000 */
[----:B------:R-:W2:Y:S02]  /*6ac0*/  SYNCS.PHASECHK.TRANS64.TRYWAIT P0, [UR14], R13 ;  /* 0x0000000dff0075a7 */ /* 0x000ea4000800014e */
[----:B--2---:R-:W-:Y:S05]  /*6ad0*/  @!P0 BRA `(.L_x_27) ;  /* 0x000001a400608947 */ /* 0x004fea0003800000 */
.L_x_26:
[----:B------:R-:W-:Y:S04]  /*6ae0*/  STL.64 [R1+0x4a8], R234 ;  /* 0x0004a8ea01007387 */ /* 0x000fe80000100a00 */
[----:B------:R-:W-:Y:S04]  /*6af0*/  STL.64 [R1+0x4a0], R232 ;  /* 0x0004a0e801007387 */ /* 0x000fe80000100a00 */
[----:B------:R-:W-:Y:S04]  /*6b00*/  STL.64 [R1+0x498], R230 ;  /* 0x000498e601007387 */ /* 0x000fe80000100a00 */
[----:B------:R-:W-:Y:S04]  /*6b10*/  STL.64 [R1+0x490], R228 ;  /* 0x000490e401007387 */ /* 0x000fe80000100a00 */
[----:B------:R-:W-:Y:S04]  /*6b20*/  STL.64 [R1+0x488], R226 ;  /* 0x000488e201007387 */ /* 0x000fe80000100a00 */
[----:B------:R-:W-:Y:S04]  /*6b30*/  STL.64 [R1+0x480], R224 ;  /* 0x000480e001007387 */ /* 0x000fe80000100a00 */
[----:B------:R-:W-:Y:S04]  /*6b40*/  STL.64 [R1+0x478], R222 ;  /* 0x000478de01007387 */ /* 0x000fe80000100a00 */
[----:B------:R2:W-:Y:S04]  /*6b50*/  STL.64 [R1+0x470], R220 ;  /* 0x000470dc01007387 */ /* 0x0005e80000100a00 */
[----:B--2---:R-:W2:Y:S04]  /*6b60*/  LDL.LU.64 R220, [R1] ;  /* 0x0000000001dc7983 */ /* 0x004ea80000300a00 */
[----:B------:R-:W2:Y:S04]  /*6b70*/  LDL.LU.64 R222, [R1+0x8] ;  /* 0x0000080001de7983 */ /* 0x000ea80000300a00 */
[----:B------:R-:W2:Y:S04]  /*6b80*/  LDL.LU.64 R224, [R1+0x10] ;  /* 0x0000100001e07983 */ /* 0x000ea80000300a00 */
[----:B------:R-:W2:Y:S04]  /*6b90*/  LDL.LU.64 R226, [R1+0x18] ;  /* 0x0000180001e27983 */ /* 0x000ea80000300a00 */
[----:B------:R-:W2:Y:S04]  /*6ba0*/  LDL.LU.64 R228, [R1+0x20] ;  /* 0x0000200001e47983 */ /* 0x000ea80000300a00 */
[----:B------:R-:W2:Y:S04]  /*6bb0*/  LDL.LU.64 R230, [R1+0x28] ;  /* 0x0000280001e67983 */ /* 0x000ea80000300a00 */
[----:B------:R-:W2:Y:S04]  /*6bc0*/  LDL.LU.64 R232, [R1+0x30] ;  /* 0x0000300001e87983 */ /* 0x000ea80000300a00 */
[----:B------:R-:W2:Y:S01]  /*6bd0*/  LDL.LU.64 R234, [R1+0x38] ;  /* 0x0000380001ea7983 */ /* 0x000ea20000300a00 */
[----:B------:R-:W-:-:S02]  /*6be0*/  UIADD3 UR14, UR9, 0x18100, URZ ;  /* 0x00018100090e7890 */ /* 0x000fc4000fffe03f */
[----:B------:R-:W-:Y:S01]  /*6bf0*/  UISETP.NE.AND UP0, UPT, UR12, URZ, UPT ;  /* 0x0000003f0c00728c */ /* 0x000fe2000bf05270 */
[----:B------:R-:W-:Y:S01]  /*6c00*/  STL [R1+0x3e8], R16 ;  /* 0x0003e81001007387 */ /* 0x000fe20000100800 */
[----:B------:R-:W-:Y:S02]  /*6c10*/  USHF.R.U32.HI UR14, URZ, 0x4, UR14 ;  /* 0x000000043f0e7899 */ /* 0x000fe4000801160e */
[----:B------:R-:W-:Y:S01]  /*6c20*/  USEL UR13, UR13, URZ, !UP0 ;  /* 0x0000003f0d0d7287 */ /* 0x000fe2000c000000 */
[----:B------:R-:W-:Y:S01]  /*6c30*/  STL [R1+0x3e4], R15 ;  /* 0x0003e40f01007387 */ /* 0x000fe20000100800 */
[----:B------:R-:W-:Y:S02]  /*6c40*/  ULOP3.LUT UR14, UR14, 0x3fff, URZ, 0xc0, !UPT ;  /* 0x00003fff0e0e7892 */ /* 0x000fe4000f8ec03f */
[----:B------:R-:W-:Y:S01]  /*6c50*/  ULOP3.LUT UR50, UR10, 0x10000, URZ, 0xfc, !UPT ;  /* 0x000100000a327892 */ /* 0x000fe2000f8efc3f */
[----:B------:R-:W-:Y:S01]  /*6c60*/  STL [R1+0x3e0], R14 ;  /* 0x0003e00e01007387 */ /* 0x000fe20000100800 */
[----:B------:R-:W-:-:S02]  /*6c70*/  ULOP3.LUT UR14, UR14, 0x10000, URZ, 0xfc, !UPT ;  /* 0x000100000e0e7892 */ /* 0x000fc4000f8efc3f */
[----:B------:R-:W-:Y:S01]  /*6c80*/  UISETP.NE.U32.AND UP0, UPT, UR13, URZ, UPT ;  /* 0x0000003f0d00728c */ /* 0x000fe2000bf05070 */
[----:B------:R-:W-:Y:S01]  /*6c90*/  STL [R1+0x3dc], R12 ;  /* 0x0003dc0c01007387 */ /* 0x000fe20000100800 */
[----:B------:R-:W-:Y:S02]  /*6ca0*/  ULEA UR50, UR47, UR50, 0xb ;  /* 0x000000322f327291 */ /* 0x000fe4000f8e583f */
[----:B------:R-:W-:Y:S01]  /*6cb0*/  UIMAD UR51, UR47, 0x700, UR14 ;  /* 0x000007002f3378a4 */ /* 0x000fe2000f8e020e */
[----:B------:R-:W-:Y:S01]  /*6cc0*/  STL [R1+0x3d8], R11 ;  /* 0x0003d80b01007387 */ /* 0x000fe20000100800 */
[----:B------:R-:W-:Y:S01]  /*6cd0*/  UMOV UR17, 0x40000040 ;  /* 0x4000004000117882 */ /* 0x000fe20000000000 */
[----:B------:R-:W-:Y:S01]  /*6ce0*/  UMOV UR19, 0x40000040 ;  /* 0x4000004000137882 */ /* 0x000fe20000000000 */
[----:B------:R-:W-:Y:S01]  /*6cf0*/  UIADD3 UR14, UR51, 0x100, URZ ;  /* 0x00000100330e7890 */ /* 0x000fe2000fffe03f */
[----:B------:R-:W-:Y:S01]  /*6d00*/  STL [R1+0x3d4], R10 ;  /* 0x0003d40a01007387 */ /* 0x000fe20000100800 */
[----:B------:R-:W-:Y:S01]  /*6d10*/  UMOV UR16, UR50 ;  /* 0x0000003200107c82 */ /* 0x000fe20008000000 */
[----:B------:R-:W-:Y:S01]  /*6d20*/  UMOV UR18, UR51 ;  /* 0x0000003300127c82 */ /* 0x000fe20008000000 */
[----:B------:R-:W-:Y:S01]  /*6d30*/  UMOV UR12, UR16 ;  /* 0x00000010000c7c82 */ /* 0x000fe20008000000 */
[----:B------:R-:W-:Y:S01]  /*6d40*/  UMOV UR13, UR17 ;  /* 0x00000011000d7c82 */ /* 0x000fe20008000000 */
[----:B------:R-:W-:Y:S01]  /*6d50*/  UMOV UR15, 0x40000040 ;  /* 0x40000040000f7882 */ /* 0x000fe20000000000 */
[----:B------:R-:W-:Y:S01]  /*6d60*/  UIADD3 UR22, UR51, 0x200, URZ ;  /* 0x0000020033167890 */ /* 0x000fe2000fffe03f */
[----:B------:R-:W-:Y:S01]  /*6d70*/  STL [R1+0x3d0], R9 ;  /* 0x0003d00901007387 */ /* 0x000fe20000100800 */
        /* <DEDUP_REMOVED lines=8> */
[----:B--2---:R-:W-:Y:S01]  /*6e00*/  WARPGROUP.ARRIVE ;  /* 0x00000000000079c5 */ /* 0x004fe20000000000 */
[----:B------:R-:W-:Y:S01]  /*6e10*/  UIADD3 UR30, UR51, 0x400, URZ ;  /* 0x00000400331e7890 */ /* 0x000fe2000fffe03f */
[----:B------:R-:W-:Y:S01]  /*6e20*/  STL [R1+0x3c8], R7 ;  /* 0x0003c80701007387 */ /* 0x000fe20000100800 */
[----:B------:R-:W-:Y:S01]  /*6e30*/  UMOV UR28, UR16 ;  /* 0x00000010001c7c82 */ /* 0x000fe20008000000 */
[----:B------:R-:W-:-:S02]  /*6e40*/  UMOV UR29, UR17 ;  /* 0x00000011001d7c82 */ /* 0x000fc40008000000 */
[----:B------:R-:W-:Y:S01]  /*6e50*/  QGMMA.64x32x32.F32.E4M3.E4M3 R220, gdesc[UR16], R220, UP0, gsb0 ;  /* 0x0060000010dc79f3 */ /* 0x000fe2000b8008dc */
        /* <DEDUP_REMOVED lines=11> */
[----:B------:R-:W-:Y:S04]  /*6f10*/  STL [R1+0x3bc], R4 ;  /* 0x0003bc0401007387 */ /* 0x000fe80000100800 */
[----:B------:R-:W-:Y:S04]  /*6f20*/  STL [R1+0x3b8], R3 ;  /* 0x0003b80301007387 */ /* 0x000fe80000100800 */
[----:B------:R2:W-:Y:S04]  /*6f30*/  STL [R1+0x3b4], R2 ;  /* 0x0003b40201007387 */ /* 0x0005e80000100800 */
[----:B-----5:R4:W-:Y:S01]  /*6f40*/  STL [R1+0x3b0], R0 ;  /* 0x0003b00001007387 */ /* 0x0209e20000100800 */
[----:B------:R-:W-:-:S02]  /*6f50*/  WARPGROUP.DEPBAR.LE gsb0, 0x0 ;  /* 0x00008000000079c5 */ /* 0x000fc40000010000 */
[----:B------:R-:W-:Y:S01]  /*6f60*/  WARPGROUP.ARRIVE ;  /* 0x00000000000079c5 */ /* 0x000fe20000000000 */
[----:B--2---:R-:W-:Y:S02]  /*6f70*/  IMAD.MOV.U32 R2, RZ, RZ, R234 ;  /* 0x000000ffff027224 */ /* 0x004fe400078e00ea */
[----:B----4-:R-:W-:Y:S02]  /*6f80*/  IMAD.MOV.U32 R0, RZ, RZ, R235 ;  /* 0x000000ffff007224 */ /* 0x010fe400078e00eb */
[----:B------:R-:W-:Y:S01]  /*6f90*/  IMAD.MOV.U32 R4, RZ, RZ, R232 ;  /* 0x000000ffff047224 */ /* 0x000fe200078e00e8 */
[----:B------:R-:W-:Y:S01]  /*6fa0*/  QGMMA.64x32x32.F32.E4M3.E4M3 R200, gdesc[UR12], R200, UP0, gsb0 ;  /* 0x006000000cc879f3 */ /* 0x000fe2000b8008c8 */
[----:B------:R-:W-:Y:S01]  /*6fb0*/  IMAD.MOV.U32 R3, RZ, RZ, R233 ;  /* 0x000000ffff037224 */ /* 0x000fe200078e00e9 */
[----:B------:R2:W5:Y:S01]  /*6fc0*/  LDL.LU.64 R234, [R1+0x4a8] ;  /* 0x0004a80001ea7983 */ /* 0x0005620000300a00 */
[----:B------:R-:W-:Y:S01]  /*6fd0*/  UIADD3 UR12, UR50, 0x400, URZ ;  /* 0x00000400320c7890 */ /* 0x000fe2000fffe03f */
[----:B------:R-:W-:-:S02]  /*6fe0*/  IMAD.MOV.U32 R6, RZ, RZ, R230 ;  /* 0x000000ffff067224 */ /* 0x000fc400078e00e6 */
[----:B------:R-:W-:Y:S01]  /*6ff0*/  IMAD.MOV.U32 R5, RZ, RZ, R231 ;  /* 0x000000ffff057224 */ /* 0x000fe200078e00e7 */
[----:B------:R2:W5:Y:S01]  /*7000*/  LDL.LU.64 R232, [R1+0x4a0] ;  /* 0x0004a00001e87983 */ /* 0x0005620000300a00 */
[----:B------:R-:W-:Y:S02]  /*7010*/  IMAD.MOV.U32 R8, RZ, RZ, R228 ;  /* 0x000000ffff087224 */ /* 0x000fe400078e00e4 */
[----:B------:R-:W-:Y:S01]  /*7020*/  IMAD.MOV.U32 R7, RZ, RZ, R229 ;  /* 0x000000ffff077224 */ /* 0x000fe200078e00e5 */
[----:B------:R-:W4:Y:S01]  /*7030*/  LDL.LU.64 R230, [R1+0x498] ;  /* 0x0004980001e67983 */ /* 0x000f220000300a00 */
[----:B------:R-:W-:Y:S02]  /*7040*/  IMAD.MOV.U32 R10, RZ, RZ, R226 ;  /* 0x000000ffff0a7224 */ /* 0x000fe400078e00e2 */
[----:B------:R-:W-:Y:S01]  /*7050*/  IMAD.MOV.U32 R9, RZ, RZ, R227 ;  /* 0x000000ffff097224 */ /* 0x000fe200078e00e3 */
[----:B------:R-:W4:Y:S01]  /*7060*/  LDL.LU.64 R228, [R1+0x490] ;  /* 0x0004900001e47983 */ /* 0x000f220000300a00 */
[----:B------:R-:W-:-:S02]  /*7070*/  IMAD.MOV.U32 R12, RZ, RZ, R224 ;  /* 0x000000ffff0c7224 */ /* 0x000fc400078e00e0 */
[----:B------:R-:W-:Y:S01]  /*7080*/  IMAD.MOV.U32 R11, RZ, RZ, R225 ;  /* 0x000000ffff0b7224 */ /* 0x000fe200078e00e1 */
[----:B------:R-:W4:Y:S01]  /*7090*/  LDL.LU.64 R226, [R1+0x488] ;  /* 0x0004880001e27983 */ /* 0x000f220000300a00 */
[----:B------:R-:W-:Y:S02]  /*70a0*/  IMAD.MOV.U32 R14, RZ, RZ, R222 ;  /* 0x000000ffff0e7224 */ /* 0x000fe400078e00de */
[----:B0-----:R-:W-:Y:S01]  /*70b0*/  IMAD.MOV.U32 R13, RZ, RZ, R223 ;  /* 0x000000ffff0d7224 */ /* 0x001fe200078e00df */
[----:B------:R-:W4:Y:S01]  /*70c0*/  LDL.LU.64 R224, [R1+0x480] ;  /* 0x0004800001e07983 */ /* 0x000f220000300a00 */
[----:B------:R-:W-:Y:S02]  /*70d0*/  IMAD.MOV.U32 R16, RZ, RZ, R220 ;  /* 0x000000ffff107224 */ /* 0x000fe400078e00dc */
[----:B------:R-:W-:Y:S01]  /*70e0*/  IMAD.MOV.U32 R15, RZ, RZ, R221 ;  /* 0x000000ffff0f7224 */ /* 0x000fe200078e00dd */
[----:B------:R-:W4:Y:S04]  /*70f0*/  LDL.LU.64 R222, [R1+0x478] ;  /* 0x0004780001de7983 */ /* 0x000f280000300a00 */
[----:B------:R-:W4:Y:S01]  /*7100*/  LDL.LU.64 R220, [R1+0x470] ;  /* 0x0004700001dc7983 */ /* 0x000f220000300a00 */
[----:B------:R-:W-:-:S02]  /*7110*/  WARPGROUP.DEPBAR.LE gsb0, 0x0 ;  /* 0x00008000000079c5 */ /* 0x000fc40000010000 */
[----:B------:R-:W-:-:S06]  /*7120*/  WARPGROUP.ARRIVE ;  /* 0x00000000000079c5 */ /* 0x000fcc0000000000 */
[----:B------:R-:W-:Y:S03]  /*7130*/  QGMMA.64x32x32.F32.E4M3.E4M3 R168, gdesc[UR20], R168, UP0, gsb0 ;  /* 0x0060000014a879f3 */ /* 0x000fe6000b8008a8 */
[----:B------:R-:W-:Y:S02]  /*7140*/  WARPGROUP.DEPBAR.LE gsb0, 0x0 ;  /* 0x00008000000079c5 */ /* 0x000fe40000010000 */
        /* <DEDUP_REMOVED lines=10> */
[----:B------:R-:W-:Y:S01]  /*71f0*/  QGMMA.64x32x32.F32.E4M3.E4M3 R40, gdesc[UR36], R40, UP0, gsb0 ;  /* 0x00600000242879f3 */ /* 0x000fe2000b800828 */
[----:B------:R-:W-:Y:S01]  /*7200*/  UMOV UR36, UR12 ;  /* 0x0000000c00247c82 */ /* 0x000fe20008000000 */
[----:B------:R-:W-:Y:S01]  /*7210*/  UMOV UR37, 0x40000040 ;  /* 0x4000004000257882 */ /* 0x000fe20000000000 */
[----:B------:R-:W-:Y:S02]  /*7220*/  WARPGROUP.DEPBAR.LE gsb0, 0x0 ;  /* 0x00008000000079c5 */ /* 0x000fe40000010000 */
[----:B------:R-:W-:-:S06]  /*7230*/  WARPGROUP.ARRIVE ;  /* 0x00000000000079c5 */ /* 0x000fcc0000000000 */
[----:B------:R-:W-:Y:S01]  /*7240*/  QGMMA.64x32x32.F32.E4M3.E4M3 R24, gdesc[UR36], R24, UP0, gsb0 ;  /* 0x00600000241879f3 */ /* 0x000fe2000b800818 */
[----:B------:R-:W-:Y:S01]  /*7250*/  UMOV UR32, UR36 ;  /* 0x0000002400207c82 */ /* 0x000fe20008000000 */
[----:B------:R-:W-:Y:S01]  /*7260*/  UMOV UR33, UR37 ;  /* 0x0000002500217c82 */ /* 0x000fe20008000000 */
        /* <DEDUP_REMOVED lines=25> */
[----:B------:R-:W-:Y:S01]  /*7400*/  STL.64 [R1+0x468], R214 ;  /* 0x000468d601007387 */ /* 0x000fe20000100a00 */
[----:B------:R-:W-:Y:S02]  /*7410*/  WARPGROUP.DEPBAR.LE gsb0, 0x0 ;  /* 0x00008000000079c5 */ /* 0x000fe40000010000 */
[----:B----4-:R-:W-:-:S06]  /*7420*/  WARPGROUP.ARRIVE ;  /* 0x00000000000079c5 */ /* 0x010fcc0000000000 */
[----:B------:R-:W-:Y:S01]  /*7430*/  QGMMA.64x32x32.F32.E4M3.E4M3 R216, gdesc[UR36], R216, UP0, gsb0 ;  /* 0x0060000024d879f3 */ /* 0x000fe2000b8008d8 */
[----:B------:R0:W-:Y:S04]  /*7440*/  STL.64 [R1+0x460], R212 ;  /* 0x000460d401007387 */ /* 0x0001e80000100a00 */
[----:B------:R4:W-:Y:S04]  /*7450*/  STL.64 [R1+0x458], R210 ;  /* 0x000458d201007387 */ /* 0x0009e80000100a00 */
[----:B------:R1:W-:Y:S04]  /*7460*/  STL.64 [R1+0x450], R208 ;  /* 0x000450d001007387 */ /* 0x0003e80000100a00 */
[----:B------:R3:W-:Y:S01]  /*7470*/  STL.64 [R1+0x448], R206 ;  /* 0x000448ce01007387 */ /* 0x0007e20000100a00 */
[----:B0-----:R-:W-:-:S03]  /*7480*/  IMAD.MOV.U32 R212, RZ, RZ, R4 ;  /* 0x000000ffffd47224 */ /* 0x001fc600078e0004 */
[----:B------:R0:W-:Y:S01]  /*7490*/  STL.64 [R1+0x440], R204 ;  /* 0x000440cc01007387 */ /* 0x0001e20000100a00 */
[----:B----4-:R-:W-:-:S03]  /*74a0*/  IMAD.MOV.U32 R210, RZ, RZ, R6 ;  /* 0x000000ffffd27224 */ /* 0x010fc600078e0006 */
[----:B------:R4:W-:Y:S01]  /*74b0*/  STL.64 [R1+0x438], R202 ;  /* 0x000438ca01007387 */ /* 0x0009e20000100a00 */
[----:B-1----:R-:W-:Y:S02]  /*74c0*/  IMAD.MOV.U32 R208, RZ, RZ, R8 ;  /* 0x000000ffffd07224 */ /* 0x002fe400078e0008 */
[----:B------:R-:W-:Y:S01]  /*74d0*/  IMAD.MOV.U32 R209, RZ, RZ, R7 ;  /* 0x000000ffffd17224 */ /* 0x000fe200078e0007 */
[----:B------:R1:W-:Y:S01]  /*74e0*/  STL.64 [R1+0x430], R200 ;  /* 0x000430c801007387 */ /* 0x0003e20000100a00 */
[----:B---3--:R-:W-:Y:S02]  /*74f0*/  IMAD.MOV.U32 R206, RZ, RZ, R10 ;  /* 0x000000ffffce7224 */ /* 0x008fe400078e000a */
[----:B------:R-:W-:Y:S02]  /*7500*/  IMAD.MOV.U32 R207, RZ, RZ, R9 ;  /* 0x000000ffffcf7224 */ /* 0x000fe400078e0009 */
[----:B0-----:R-:W-:Y:S02]  /*7510*/  IMAD.MOV.U32 R204, RZ, RZ, R12 ;  /* 0x000000ffffcc7224 */ /* 0x001fe400078e000c */
[----:B------:R-:W-:-:S02]  /*7520*/  IMAD.MOV.U32 R205, RZ, RZ, R11 ;  /* 0x000000ffffcd7224 */ /* 0x000fc400078e000b */
[----:B----4-:R-:W-:Y:S02]  /*7530*/  IMAD.MOV.U32 R202, RZ, RZ, R14 ;  /* 0x000000ffffca7224 */ /* 0x010fe400078e000e */
[----:B------:R-:W-:Y:S02]  /*7540*/  IMAD.MOV.U32 R203, RZ, RZ, R13 ;  /* 0x000000ffffcb7224 */ /* 0x000fe400078e000d */
[----:B-1----:R-:W-:Y:S02]  /*7550*/  IMAD.MOV.U32 R200, RZ, RZ, R16 ;  /* 0x000000ffffc87224 */ /* 0x002fe400078e0010 */
[----:B------:R-:W-:Y:S02]  /*7560*/  IMAD.MOV.U32 R201, RZ, RZ, R15 ;  /* 0x000000ffffc97224 */ /* 0x000fe400078e000f */
[----:B------:R-:W-:Y:S02]  /*7570*/  IMAD.MOV.U32 R211, RZ, RZ, R5 ;  /* 0x000000ffffd37224 */ /* 0x000fe400078e0005 */
[----:B------:R-:W-:-:S02]  /*7580*/  IMAD.MOV.U32 R213, RZ, RZ, R3 ;  /* 0x000000ffffd57224 */ /* 0x000fc400078e0003 */
[----:B------:R-:W-:Y:S02]  /*7590*/  IMAD.MOV.U32 R214, RZ, RZ, R2 ;  /* 0x000000ffffd67224 */ /* 0x000fe400078e0002 */
[----:B------:R-:W-:Y:S01]  /*75a0*/  IMAD.MOV.U32 R215, RZ, RZ, R0 ;  /* 0x000000ffffd77224 */ /* 0x000fe200078e0000 */
[----:B------:R-:W-:Y:S02]  /*75b0*/  UIADD3 UR16, UR50, 0x2, URZ ;  /* 0x0000000232107890 */ /* 0x000fe4000fffe03f */
[----:B------:R-:W-:Y:S01]  /*75c0*/  UIADD3 UR18, UR51, 0x2, URZ ;  /* 0x0000000233127890 */ /* 0x000fe2000fffe03f */
[----:B------:R-:W-:Y:S01]  /*75d0*/  UMOV UR17, 0x40000040 ;  /* 0x4000004000117882 */ /* 0x000fe20000000000 */
[----:B------:R-:W-:Y:S01]  /*75e0*/  UMOV UR19, 0x40000040 ;  /* 0x4000004000137882 */ /* 0x000fe20000000000 */
[----:B------:R-:W-:Y:S02]  /*75f0*/  WARPGROUP.DEPBAR.LE gsb0, 0x0 ;  /* 0x00008000000079c5 */ /* 0x000fe40000010000 */
[----:B------:R-:W-:-:S06]  /*7600*/  WARPGROUP.ARRIVE ;  /* 0x00000000000079c5 */ /* 0x000fcc0000000000 */
[----:B------:R-:W-:Y:S03]  /*7610*/  QGMMA.64x32x32.F32.E4M3.E4M3 R200, gdesc[UR16], R200, gsb0 ;  /* 0x0060000010c879f3 */ /* 0x000fe600080008c8 */
[----:B------:R-:W-:Y:S02]  /*7620*/  WARPGROUP.DEPBAR.LE gsb0, 0x0 ;  /* 0x00008000000079c5 */ /* 0x000fe40000010000 */
[----:B------:R-:W-:Y:S04]  /*7630*/  STL.64 [R1], R200 ;  /* 0x000000c801007387 */ /* 0x000fe80000100a00 */
[----:B------:R-:W-:Y:S04]  /*7640*/  STL.64 [R1+0x8], R202 ;  /* 0x000008ca01007387 */ /* 0x000fe80000100a00 */
[----:B------:R-:W-:Y:S04]  /*7650*/  STL.64 [R1+0x10], R204 ;  /* 0x000010cc01007387 */ /* 0x000fe80000100a00 */
[----:B------:R-:W-:Y:S04]  /*7660*/  STL.64 [R1+0x18], R206 ;  /* 0x000018ce01007387 */ /* 0x000fe80000100a00 */
[----:B------:R-:W-:Y:S04]  /*7670*/  STL.64 [R1+0x20], R208 ;  /* 0x000020d001007387 */ /* 0x000fe80000100a00 */
[----:B------:R-:W-:Y:S04]  /*7680*/  STL.64 [R1+0x28], R210 ;  /* 0x000028d201007387 */ /* 0x000fe80000100a00 */
[----:B------:R-:W-:Y:S04]  /*7690*/  STL.64 [R1+0x30], R212 ;  /* 0x000030d401007387 */ /* 0x000fe80000100a00 */
[----:B------:R0:W-:Y:S04]  /*76a0*/  STL.64 [R1+0x38], R214 ;  /* 0x000038d601007387 */ /* 0x0001e80000100a00 */
[----:B0-----:R-:W3:Y:S04]  /*76b0*/  LDL.LU.64 R214, [R1+0x468] ;  /* 0x0004680001d67983 */ /* 0x001ee80000300a00 */
[----:B------:R-:W3:Y:S04]  /*76c0*/  LDL.LU.64 R212, [R1+0x460] ;  /* 0x0004600001d47983 */ /* 0x000ee80000300a00 */
[----:B------:R-:W3:Y:S04]  /*76d0*/  LDL.LU.64 R210, [R1+0x458] ;  /* 0x0004580001d27983 */ /* 0x000ee80000300a00 */
[----:B------:R-:W3:Y:S04]  /*76e0*/  LDL.LU.64 R208, [R1+0x450] ;  /* 0x0004500001d07983 */ /* 0x000ee80000300a00 */
[----:B------:R-:W3:Y:S04]  /*76f0*/  LDL.LU.64 R206, [R1+0x448] ;  /* 0x0004480001ce7983 */ /* 0x000ee80000300a00 */
[----:B------:R-:W3:Y:S04]  /*7700*/  LDL.LU.64 R204, [R1+0x440] ;  /* 0x0004400001cc7983 */ /* 0x000ee80000300a00 */
[----:B------:R-:W3:Y:S04]  /*7710*/  LDL.LU.64 R202, [R1+0x438] ;  /* 0x0004380001ca7983 */ /* 0x000ee80000300a00 */
[----:B------:R-:W3:Y:S01]  /*7720*/  LDL.LU.64 R200, [R1+0x430] ;  /* 0x0004300001c87983 */ /* 0x000ee20000300a00 */
[----:B------:R-:W-:Y:S01]  /*7730*/  UIADD3 UR14, UR51, 0x102, URZ ;  /* 0x00000102330e7890 */ /* 0x000fe2000fffe03f */
[----:B------:R-:W-:Y:S01]  /*7740*/  UMOV UR12, UR16 ;  /* 0x00000010000c7c82 */ /* 0x000fe20008000000 */
[----:B------:R-:W-:Y:S01]  /*7750*/  UMOV UR13, UR17 ;  /* 0x00000011000d7c82 */ /* 0x000fe20008000000 */
[----:B------:R-:W-:Y:S01]  /*7760*/  UMOV UR15, 0x40000040 ;  /* 0x40000040000f7882 */ /* 0x000fe20000000000 */
        /* <DEDUP_REMOVED lines=16> */
[----:B---3--:R-:W-:-:S06]  /*7870*/  WARPGROUP.ARRIVE ;  /* 0x00000000000079c5 */ /* 0x008fcc0000000000 */
        /* <DEDUP_REMOVED lines=19> */
[----:B------:R-:W-:Y:S01]  /*79b0*/  QGMMA.64x32x32.F32.E4M3.E4M3 R40, gdesc[UR36], R40, gsb0 ;  /* 0x00600000242879f3 */ /* 0x000fe20008000828 */
[----:B------:R-:W-:Y:S01]  /*79c0*/  UIADD3 UR12, UR50, 0x402, URZ ;  /* 0x00000402320c7890 */ /* 0x000fe2000fffe03f */
[----:B------:R-:W-:-:S06]  /*79d0*/  UMOV UR37, 0x40000040 ;  /* 0x4000004000257882 */ /* 0x000fcc0000000000 */
[----:B------:R-:W-:Y:S01]  /*79e0*/  UMOV UR36, UR12 ;  /* 0x0000000c00247c82 */ /* 0x000fe20008000000 */
[----:B------:R-:W-:Y:S02]  /*79f0*/  WARPGROUP.DEPBAR.LE gsb0, 0x0 ;  /* 0x00008000000079c5 */ /* 0x000fe40000010000 */
[----:B------:R-:W-:-:S06]  /*7a00*/  WARPGROUP.ARRIVE ;  /* 0x00000000000079c5 */ /* 0x000fcc0000000000 */
[----:B------:R-:W-:Y:S01]  /*7a10*/  QGMMA.64x32x32.F32.E4M3.E4M3 R24, gdesc[UR36], R24, gsb0 ;  /* 0x00600000241879f3 */ /* 0x000fe20008000818 */
[----:B------:R-:W-:Y:S01]  /*7a20*/  UMOV UR32, UR36 ;  /* 0x0000002400207c82 */ /* 0x000fe20008000000 */
[----:B------:R-:W-:Y:S01]  /*7a30*/  UMOV UR33, UR37 ;  /* 0x0000002500217c82 */ /* 0x000fe20008000000 */
[----:B------:R-:W-:Y:S02]  /*7a40*/  WARPGROUP.DEPBAR.LE gsb0, 0x0 ;  /* 0x00008000000079c5 */ /* 0x000fe40000010000 */
[----:B------:R-:W-:-:S06]  /*7a50*/  WARPGROUP.ARRIVE ;  /* 0x00000000000079c5 */ /* 0x000fcc0000000000 */
[----:B------:R-:W-:Y:S01]  /*7a60*/  QGMMA.64x32x32.F32.E4M3.E4M3 R56, gdesc[UR32], R56, gsb0 ;  /* 0x00600000203879f3 */ /* 0x000fe20008000838 */
[----:B------:R-:W-:Y:S01]  /*7a70*/  UMOV UR28, UR36 ;  /* 0x00000024001c7c82 */ /* 0x000fe20008000000 */
[----:B------:R-:W-:Y:S01]  /*7a80*/  UMOV UR29, UR37 ;  /* 0x00000025001d7c82 */ /* 0x000fe20008000000 */
        /* <DEDUP_REMOVED lines=8> */
[----:B0-----:R-:W3:Y:S04]  /*7b10*/  LDL.LU.64 R200, [R1] ;  /* 0x0000000001c87983 */ /* 0x001ee80000300a00 */
[----:B------:R-:W3:Y:S04]  /*7b20*/  LDL.LU.64 R202, [R1+0x8] ;  /* 0x0000080001ca7983 */ /* 0x000ee80000300a00 */
[----:B------:R-:W3:Y:S04]  /*7b30*/  LDL.LU.64 R204, [R1+0x10] ;  /* 0x0000100001cc7983 */ /* 0x000ee80000300a00 */
[----:B------:R-:W3:Y:S04]  /*7b40*/  LDL.LU.64 R206, [R1+0x18] ;  /* 0x0000180001ce7983 */ /* 0x000ee80000300a00 */
[----:B------:R-:W3:Y:S01]  /*7b50*/  LDL.LU.64 R208, [R1+0x20] ;  /* 0x0000200001d07983 */ /* 0x000ee20000300a00 */
[----:B------:R-:W-:-:S02]  /*7b60*/  WARPGROUP.DEPBAR.LE gsb0, 0x0 ;  /* 0x00008000000079c5 */ /* 0x000fc40000010000 */
[----:B------:R-:W-:Y:S01]  /*7b70*/  WARPGROUP.ARRIVE ;  /* 0x00000000000079c5 */ /* 0x000fe20000000000 */
[----:B------:R-:W3:Y:S04]  /*7b80*/  LDL.LU.64 R210, [R1+0x28] ;  /* 0x0000280001d27983 */ /* 0x000ee80000300a00 */
[----:B------:R-:W3:Y:S01]  /*7b90*/  LDL.LU.64 R212, [R1+0x30] ;  /* 0x0000300001d47983 */ /* 0x000ee20000300a00 */
[----:B------:R-:W-:Y:S03]  /*7ba0*/  QGMMA.64x32x32.F32.E4M3.E4M3 R88, gdesc[UR28], R88, gsb0 ;  /* 0x006000001c5879f3 */ /* 0x000fe60008000858 */
[----:B------:R-:W3:Y:S01]  /*7bb0*/  LDL.LU.64 R214, [R1+0x38] ;  /* 0x0000380001d67983 */ /* 0x000ee20000300a00 */
[----:B------:R-:W-:Y:S01]  /*7bc0*/  UMOV UR24, UR36 ;  /* 0x0000002400187c82 */ /* 0x000fe20008000000 */
[----:B------:R-:W-:Y:S01]  /*7bd0*/  UMOV UR25, UR37 ;  /* 0x0000002500197c82 */ /* 0x000fe20008000000 */
[----:B------:R-:W-:-:S02]  /*7be0*/  WARPGROUP.DEPBAR.LE gsb0, 0x0 ;  /* 0x00008000000079c5 */ /* 0x000fc40000010000 */
        /* <DEDUP_REMOVED lines=17> */
[----:B------:R-:W-:Y:S02]  /*7d00*/  UIADD3 UR20, UR50, 0x4, URZ ;  /* 0x0000000432147890 */ /* 0x000fe4000fffe03f */
[----:B------:R-:W-:Y:S01]  /*7d10*/  UIADD3 UR18, UR51, 0x4, URZ ;  /* 0x0000000433127890 */ /* 0x000fe2000fffe03f */
[----:B------:R-:W-:Y:S01]  /*7d20*/  UMOV UR17, 0x40000040 ;  /* 0x4000004000117882 */ /* 0x000fe20000000000 */
[----:B------:R-:W-:-:S03]  /*7d30*/  UMOV UR19, 0x40000040 ;  /* 0x4000004000137882 */ /* 0x000fc60000000000 */
[----:B------:R-:W-:Y:S01]  /*7d40*/  UMOV UR16, UR20 ;  /* 0x0000001400107c82 */ /* 0x000fe20008000000 */
[----:B------:R-:W-:Y:S02]  /*7d50*/  WARPGROUP.DEPBAR.LE gsb0, 0x0 ;  /* 0x00008000000079c5 */ /* 0x000fe40000010000 */
[----:B---3--:R-:W-:-:S06]  /*7d60*/  WARPGROUP.ARRIVE ;  /* 0x00000000000079c5 */ /* 0x008fcc0000000000 */
[----:B------:R-:W-:Y:S03]  /*7d70*/  QGMMA.64x32x32.F32.E4M3.E4M3 R200, gdesc[UR16], R200, gsb0 ;  /* 0x0060000010c879f3 */ /* 0x000fe600080008c8 */
[----:B------:R-:W-:Y:S02]  /*7d80*/  WARPGROUP.DEPBAR.LE gsb0, 0x0 ;  /* 0x00008000000079c5 */ /* 0x000fe40000010000 */
[----:B------:R-:W-:Y:S02]  /*7d90*/  IMAD.MOV.U32 R0, RZ, RZ, R214 ;  /* 0x000000ffff007224 */ /* 0x000fe400078e00d6 */
[----:B------:R-:W-:Y:S02]  /*7da0*/  IMAD.MOV.U32 R13, RZ, RZ, R215 ;  /* 0x000000ffff0d7224 */ /* 0x000fe400078e00d7 */
[----:B------:R-:W-:Y:S01]  /*7db0*/  IMAD.MOV.U32 R3, RZ, RZ, R212 ;  /* 0x000000ffff037224 */ /* 0x000fe200078e00d4 */
[----:B------:R-:W3:Y:S01]  /*7dc0*/  LDL.LU.64 R214, [R1+0x428] ;  /* 0x0004280001d67983 */ /* 0x000ee20000300a00 */
[----:B------:R-:W-:-:S02]  /*7dd0*/  IMAD.MOV.U32 R2, RZ, RZ, R213 ;  /* 0x000000ffff027224 */ /* 0x000fc400078e00d5 */
[----:B------:R-:W-:Y:S01]  /*7de0*/  IMAD.MOV.U32 R5, RZ, RZ, R210 ;  /* 0x000000ffff057224 */ /* 0x000fe200078e00d2 */
[----:B------:R-:W3:Y:S01]  /*7df0*/  LDL.LU.64 R212, [R1+0x420] ;  /* 0x0004200001d47983 */ /* 0x000ee20000300a00 */
[----:B------:R-:W-:Y:S02]  /*7e00*/  IMAD.MOV.U32 R4, RZ, RZ, R211 ;  /* 0x000000ffff047224 */ /* 0x000fe400078e00d3 */
[----:B------:R-:W-:Y:S01]  /*7e10*/  IMAD.MOV.U32 R7, RZ, RZ, R208 ;  /* 0x000000ffff077224 */ /* 0x000fe200078e00d0 */
[----:B------:R-:W3:Y:S01]  /*7e20*/  LDL.LU.64 R210, [R1+0x418] ;  /* 0x0004180001d27983 */ /* 0x000ee20000300a00 */
        /* <DEDUP_REMOVED lines=12> */
[----:B------:R-:W-:-:S03]  /*7ef0*/  IMAD.MOV.U32 R15, RZ, RZ, R201 ;  /* 0x000000ffff0f7224 */ /* 0x000fc600078e00c9 */
        /* <DEDUP_REMOVED lines=75> */
[----:B------:R-:W-:Y:S01]  /*83b0*/  STL.64 [R1+0x3a8], R214 ;  /* 0x0003a8d601007387 */ /* 0x000fe20000100a00 */
[----:B------:R-:W-:Y:S02]  /*83c0*/  WARPGROUP.DEPBAR.LE gsb0, 0x0 ;  /* 0x00008000000079c5 */ /* 0x000fe40000010000 */
[----:B------:R-:W-:-:S06]  /*83d0*/  WARPGROUP.ARRIVE ;  /* 0x00000000000079c5 */ /* 0x000fcc0000000000 */
[----:B------:R-:W-:Y:S01]  /*83e0*/  QGMMA.64x32x32.F32.E4M3.E4M3 R216, gdesc[UR16], R216, gsb0 ;  /* 0x0060000010d879f3 */ /* 0x000fe200080008d8 */
[----:B------:R0:W-:Y:S04]  /*83f0*/  STL.64 [R1+0x3a0], R212 ;  /* 0x0003a0d401007387 */ /* 0x0001e80000100a00 */
[----:B------:R1:W-:Y:S04]  /*8400*/  STL.64 [R1+0x398], R210 ;  /* 0x000398d201007387 */ /* 0x0003e80000100a00 */
[----:B------:R3:W-:Y:S04]  /*8410*/  STL.64 [R1+0x390], R208 ;  /* 0x000390d001007387 */ /* 0x0007e80000100a00 */
[----:B------:R4:W-:Y:S01]  /*8420*/  STL.64 [R1+0x388], R206 ;  /* 0x000388ce01007387 */ /* 0x0009e20000100a00 */
[----:B0-----:R-:W-:-:S03]  /*8430*/  IMAD.MOV.U32 R212, RZ, RZ, R3 ;  /* 0x000000ffffd47224 */ /* 0x001fc600078e0003 */
[----:B------:R0:W-:Y:S01]  /*8440*/  STL.64 [R1+0x380], R204 ;  /* 0x000380cc01007387 */ /* 0x0001e20000100a00 */
[----:B-1----:R-:W-:-:S03]  /*8450*/  IMAD.MOV.U32 R210, RZ, RZ, R5 ;  /* 0x000000ffffd27224 */ /* 0x002fc600078e0005 */
[----:B------:R1:W-:Y:S01]  /*8460*/  STL.64 [R1+0x378], R202 ;  /* 0x000378ca01007387 */ /* 0x0003e20000100a00 */
[----:B---3--:R-:W-:Y:S02]  /*8470*/  IMAD.MOV.U32 R208, RZ, RZ, R7 ;  /* 0x000000ffffd07224 */ /* 0x008fe400078e0007 */
[----:B------:R-:W-:Y:S01]  /*8480*/  IMAD.MOV.U32 R209, RZ, RZ, R6 ;  /* 0x000000ffffd17224 */ /* 0x000fe200078e0006 */
[----:B------:R3:W-:Y:S01]  /*8490*/  STL.64 [R1+0x370], R200 ;  /* 0x000370c801007387 */ /* 0x0007e20000100a00 */
[----:B----4-:R-:W-:Y:S02]  /*84a0*/  IMAD.MOV.U32 R206, RZ, RZ, R9 ;  /* 0x000000ffffce7224 */ /* 0x010fe400078e0009 */
[----:B------:R-:W-:Y:S02]  /*84b0*/  IMAD.MOV.U32 R207, RZ, RZ, R8 ;  /* 0x000000ffffcf7224 */ /* 0x000fe400078e0008 */
[----:B0-----:R-:W-:Y:S02]  /*84c0*/  IMAD.MOV.U32 R204, RZ, RZ, R11 ;  /* 0x000000ffffcc7224 */ /* 0x001fe400078e000b */
[----:B------:R-:W-:-:S02]  /*84d0*/  IMAD.MOV.U32 R205, RZ, RZ, R10 ;  /* 0x000000ffffcd7224 */ /* 0x000fc400078e000a */
[----:B-1----:R-:W-:Y:S02]  /*84e0*/  IMAD.MOV.U32 R202, RZ, RZ, R14 ;  /* 0x000000ffffca7224 */ /* 0x002fe400078e000e */
[----:B------:R-:W-:Y:S02]  /*84f0*/  IMAD.MOV.U32 R203, RZ, RZ, R12 ;  /* 0x000000ffffcb7224 */ /* 0x000fe400078e000c */
[----:B---3--:R-:W-:Y:S02]  /*8500*/  IMAD.MOV.U32 R200, RZ, RZ, R16 ;  /* 0x000000ffffc87224 */ /* 0x008fe400078e0010 */
[----:B------:R-:W-:Y:S01]  /*8510*/  IMAD.MOV.U32 R201, RZ, RZ, R15 ;  /* 0x000000ffffc97224 */ /* 0x000fe200078e000f */
[----:B------:R-:W-:Y:S01]  /*8520*/  UIADD3 UR20, UR50, 0x6, URZ ;  /* 0x0000000632147890 */ /* 0x000fe2000fffe03f */
[----:B------:R-:W-:Y:S01]  /*8530*/  IMAD.MOV.U32 R211, RZ, RZ, R4 ;  /* 0x000000ffffd37224 */ /* 0x000fe200078e0004 */
[----:B------:R-:W-:Y:S01]  /*8540*/  UIADD3 UR14, UR51, 0x6, URZ ;  /* 0x00000006330e7890 */ /* 0x000fe2000fffe03f */
[----:B------:R-:W-:Y:S01]  /*8550*/  IMAD.MOV.U32 R213, RZ, RZ, R2 ;  /* 0x000000ffffd57224 */ /* 0x000fe200078e0002 */
[----:B------:R-:W-:Y:S01]  /*8560*/  UMOV UR13, 0x40000040 ;  /* 0x40000040000d7882 */ /* 0x000fe20000000000 */
[----:B------:R-:W-:Y:S01]  /*8570*/  IMAD.MOV.U32 R214, RZ, RZ, R0 ;  /* 0x000000ffffd67224 */ /* 0x000fe200078e0000 */
[----:B------:R-:W-:Y:S01]  /*8580*/  UMOV UR15, 0x40000040 ;  /* 0x40000040000f7882 */ /* 0x000fe20000000000 */
[----:B------:R-:W-:Y:S01]  /*8590*/  IMAD.MOV.U32 R215, RZ, RZ, R13 ;  /* 0x000000ffffd77224 */ /* 0x000fe200078e000d */
[----:B------:R-:W-:Y:S01]  /*85a0*/  UMOV UR12, UR20 ;  /* 0x00000014000c7c82 */ /* 0x000fe20008000000 */
[----:B------:R2:W5:Y:S04]  /*85b0*/  LDL.LU R16, [R1+0x3e8] ;  /* 0x0003e80001107983 */ /* 0x0005680000300800 */
[----:B------:R2:W5:Y:S04]  /*85c0*/  LDL.LU R15, [R1+0x3e4] ;  /* 0x0003e400010f7983 */ /* 0x0005680000300800 */
[----:B------:R2:W5:Y:S01]  /*85d0*/  LDL.LU R14, [R1+0x3e0] ;  /* 0x0003e000010e7983 */ /* 0x0005620000300800 */
[----:B------:R-:W-:-:S02]  /*85e0*/  WARPGROUP.DEPBAR.LE gsb0, 0x0 ;  /* 0x00008000000079c5 */ /* 0x000fc40000010000 */
[----:B------:R-:W-:Y:S01]  /*85f0*/  WARPGROUP.ARRIVE ;  /* 0x00000000000079c5 */ /* 0x000fe20000000000 */
[----:B------:R2:W5:Y:S04]  /*8600*/  LDL.LU R12, [R1+0x3dc] ;  /* 0x0003dc00010c7983 */ /* 0x0005680000300800 */
[----:B------:R2:W5:Y:S01]  /*8610*/  LDL.LU R11, [R1+0x3d8] ;  /* 0x0003d800010b7983 */ /* 0x0005620000300800 */
[----:B------:R-:W-:Y:S03]  /*8620*/  QGMMA.64x32x32.F32.E4M3.E4M3 R200, gdesc[UR12], R200, gsb0 ;  /* 0x006000000cc879f3 */ /* 0x000fe600080008c8 */
[----:B------:R2:W5:Y:S04]  /*8630*/  LDL.LU R10, [R1+0x3d4] ;  /* 0x0003d400010a7983 */ /* 0x0005680000300800 */
        /* <DEDUP_REMOVED lines=8> */
[----:B------:R2:W5:Y:S01]  /*86c0*/  LDL.LU R0, [R1+0x3b0] ;  /* 0x0003b00001007983 */ /* 0x0005620000300800 */
[----:B------:R-:W-:-:S03]  /*86d0*/  WARPGROUP.DEPBAR.LE gsb0, 0x0 ;  /* 0x00008000000079c5 */ /* 0x000fc60000010000 */
        /* <DEDUP_REMOVED lines=90> */
[----:B------:R-:W-:-:S04]  /*8c80*/  UIADD3 UR6, UR6, 0x4, URZ ;  /* 0x0000000406067890 */ /* 0x000fc8000fffe03f */
[----:B------:R-:W-:Y:S01]  /*8c90*/  UISETP.NE.AND UP0, UPT, UR6, UR43, UPT ;  /* 0x0000002b0600728c */ /* 0x000fe2000bf05270 */
[----:B------:R-:W-:Y:S02]  /*8ca0*/  WARPGROUP.DEPBAR.LE gsb0, 0x0 ;  /* 0x00008000000079c5 */ /* 0x000fe40000010000 */
[----:B------:R-:W-:-:S06]  /*8cb0*/  WARPGROUP.ARRIVE ;  /* 0x00000000000079c5 */ /* 0x000fcc0000000000 */
[----:B------:R-:W-:Y:S01]  /*8cc0*/  QGMMA.64x32x32.F32.E4M3.E4M3 R216, gdesc[UR12], R216, gsb0 ;  /* 0x006000000cd879f3 */ /* 0x000fe200080008d8 */
[----:B------:R-:W-:-:S06]  /*8cd0*/  USEL UR12, URZ, 0x1, UP0 ;  /* 0x000000013f0c7887 */ /* 0x000fcc0008000000 */
[----:B------:R-:W-:Y:S01]  /*8ce0*/  ISETP.NE.AND P0, PT, RZ, UR12, PT ;  /* 0x0000000cff007c0c */ /* 0x000fe2000bf05270 */
[----:B------:R-:W-:-:S12]  /*8cf0*/  WARPGROUP.DEPBAR.LE gsb0, 0x0 ;  /* 0x00008000000079c5 */ /* 0x000fd80000010000 */
[----:B--2---:R-:W-:Y:S05]  /*8d00*/  @!P0 BRA `(.L_x_28) ;  /* 0x0000002800a48947 */ /* 0x004fea0003800000 */
[----:B------:R0:W-:Y:S04]  /*8d10*/  STL [R1+0x3cc], R48 ;  /* 0x0003cc3001007387 */ /* 0x0001e80000100800 */
[----:B0-----:R-:W2:Y:S04]  /*8d20*/  LDL R48, [R1] ;  /* 0x0000000001307983 */ /* 0x001ea80000100800 */
[----:B------:R0:W-:Y:S04]  /*8d30*/  STL [R1+0x3c8], R49 ;  /* 0x0003c83101007387 */ /* 0x0001e80000100800 */
[----:B0-----:R-:W3:Y:S04]  /*8d40*/  LDL R49, [R1+0x4] ;  /* 0x0000040001317983 */ /* 0x001ee80000100800 */
[----:B------:R0:W-:Y:S04]  /*8d50*/  STL [R1+0x3c4], R50 ;  /* 0x0003c43201007387 */ /* 0x0001e80000100800 */
[----:B0-----:R-:W4:Y:S04]  /*8d60*/  LDL R50, [R1+0x8] ;  /* 0x0000080001327983 */ /* 0x001f280000100800 */
        /* <DEDUP_REMOVED lines=10> */
[----:B------:R-:W4:Y:S04]  /*8e10*/  LDL.LU R13, [R1+0x60] ;  /* 0x00006000010d7983 */ /* 0x000f280000300800 */
[----:B------:R0:W-:Y:S04]  /*8e20*/  STL [R1+0x3ac], R24 ;  /* 0x0003ac1801007387 */ /* 0x0001e80000100800 */
[----:B0-----:R-:W4:Y:S04]  /*8e30*/  LDL.LU R24, [R1+0x5c] ;  /* 0x00005c0001187983 */ /* 0x001f280000300800 */
        /* <DEDUP_REMOVED lines=29> */
[----:B0-----:R-:W4:Y:S01]  /*9010*/  LDL R39, [R1+0x20] ;  /* 0x0000200001277983 */ /* 0x001f220000100800 */
[----:B--2--5:R-:W-:-:S01]  /*9020*/  FADD R12, R48, R12 ;  /* 0x0000000c300c7221 */ /* 0x024fc20000000000 */
[----:B---3--:R-:W-:Y:S01]  /*9030*/  FADD R11, R49, R11 ;  /* 0x0000000b310b7221 */ /* 0x008fe20000000000 */
[----:B----4-:R-:W-:-:S01]  /*9040*/  FADD R10, R50, R10 ;  /* 0x0000000a320a7221 */ /* 0x010fc20000000000 */
[----:B------:R-:W2:Y:S04]  /*9050*/  LDL.LU R48, [R1+0x3cc] ;  /* 0x0003cc0001307983 */ /* 0x000ea80000300800 */
[----:B------:R-:W3:Y:S04]  /*9060*/  LDL.LU R49, [R1+0x3c8] ;  /* 0x0003c80001317983 */ /* 0x000ee80000300800 */
[----:B------:R-:W4:Y:S01]  /*9070*/  LDL.LU R50, [R1+0x3c4] ;  /* 0x0003c40001327983 */ /* 0x000f220000300800 */
[----:B------:R-:W-:-:S03]  /*9080*/  FADD R9, R51, R9 ;  /* 0x0000000933097221 */ /* 0x000fc60000000000 */
        /* <DEDUP_REMOVED lines=9> */
[----:B------:R-:W-:-:S01]  /*9120*/  FADD R18, R216, R18 ;  /* 0x00000012d8127221 */ /* 0x000fc20000000000 */
[----:B------:R-:W-:Y:S01]  /*9130*/  FADD R13, R204, R13 ;  /* 0x0000000dcc0d7221 */ /* 0x000fe20000000000 */
        /* <DEDUP_REMOVED lines=18> */
[----:B------:R-:W-:-:S05]  /*9260*/  FADD R31, R228, R31 ;  /* 0x0000001fe41f7221 */ /* 0x000fca0000000000 */
[----:B------:R0:W-:Y:S04]  /*9270*/  STL [R1+0x40], R31 ;  /* 0x0000401f01007387 */ /* 0x0001e80000100800 */
[----:B------:R1:W-:Y:S04]  /*9280*/  STL [R1+0x44], R30 ;  /* 0x0000441e01007387 */ /* 0x0003e80000100800 */
[----:B------:R1:W-:Y:S01]  /*9290*/  STL [R1+0x48], R29 ;  /* 0x0000481d01007387 */ /* 0x0003e20000100800 */
[----:B------:R-:W-:-:S03]  /*92a0*/  FADD R17, R32, R17 ;  /* 0x0000001120117221 */ /* 0x000fc60000000000 */
[----:B------:R1:W-:Y:S04]  /*92b0*/  STL [R1+0x4c], R28 ;  /* 0x00004c1c01007387 */ /* 0x0003e80000100800 */
[----:B------:R1:W-:Y:S04]  /*92c0*/  STL [R1+0x50], R27 ;  /* 0x0000501b01007387 */ /* 0x0003e80000100800 */
[----:B------:R1:W-:Y:S01]  /*92d0*/  STL [R1+0x54], R26 ;  /* 0x0000541a01007387 */ /* 0x0003e20000100800 */
[----:B------:R-:W-:-:S01]  /*92e0*/  FADD R16, R33, R16 ;  /* 0x0000001021107221 */ /* 0x000fc20000000000 */
[----:B------:R-:W-:Y:S01]  /*92f0*/  FADD R15, R34, R15 ;  /* 0x0000000f220f7221 */ /* 0x000fe20000000000 */
[----:B------:R-:W-:-:S01]  /*9300*/  FADD R14, R35, R14 ;  /* 0x0000000e230e7221 */ /* 0x000fc20000000000 */
[----:B------:R-:W-:Y:S01]  /*9310*/  FADD R0, R36, R0 ;  /* 0x0000000024007221 */ /* 0x000fe20000000000 */
[----:B------:R-:W-:-:S01]  /*9320*/  FADD R2, R37, R2 ;  /* 0x0000000225027221 */ /* 0x000fc20000000000 */
[----:B------:R-:W-:Y:S01]  /*9330*/  FADD R3, R38, R3 ;  /* 0x0000000326037221 */ /* 0x000fe20000000000 */
[----:B------:R-:W-:-:S02]  /*9340*/  FADD R4, R39, R4 ;  /* 0x0000000427047221 */ /* 0x000fc40000000000 */
[----:B------:R-:W2:Y:S04]  /*9350*/  LDL.LU R39, [R1+0x64] ;  /* 0x0000640001277983 */ /* 0x000ea80000300800 */
[----:B------:R3:W-:Y:S04]  /*9360*/  STL [R1+0x58], R25 ;  /* 0x0000581901007387 */ /* 0x0007e80000100800 */
[----:B------:R-:W4:Y:S04]  /*9370*/  LDL.LU R38, [R1+0x68] ;  /* 0x0000680001267983 */ /* 0x000f280000300800 */
[----:B------:R3:W-:Y:S04]  /*9380*/  STL [R1+0x5c], R24 ;  /* 0x00005c1801007387 */ /* 0x0007e80000100800 */
[----:B------:R-:W4:Y:S04]  /*9390*/  LDL.LU R37, [R1+0x6c] ;  /* 0x00006c0001257983 */ /* 0x000f280000300800 */
[----:B------:R3:W-:Y:S04]  /*93a0*/  STL [R1+0x60], R13 ;  /* 0x0000600d01007387 */ /* 0x0007e80000100800 */
[----:B------:R-:W4:Y:S04]  /*93b0*/  LDL.LU R36, [R1+0x70] ;  /* 0x0000700001247983 */ /* 0x000f280000300800 */
[----:B------:R-:W4:Y:S04]  /*93c0*/  LDL.LU R35, [R1+0x74] ;  /* 0x0000740001237983 */ /* 0x000f280000300800 */
[----:B------:R-:W4:Y:S04]  /*93d0*/  LDL.LU R34, [R1+0x78] ;  /* 0x0000780001227983 */ /* 0x000f280000300800 */
[----:B------:R-:W4:Y:S04]  /*93e0*/  LDL.LU R33, [R1+0x7c] ;  /* 0x00007c0001217983 */ /* 0x000f280000300800 */
[----:B------:R-:W4:Y:S04]  /*93f0*/  LDL.LU R32, [R1+0x80] ;  /* 0x0000800001207983 */ /* 0x000f280000300800 */
[----:B0-----:R-:W4:Y:S04]  /*9400*/  LDL.LU R31, [R1+0x84] ;  /* 0x00008400011f7983 */ /* 0x001f280000300800 */
[----:B-1----:R-:W4:Y:S04]  /*9410*/  LDL.LU R30, [R1+0x88] ;  /* 0x00008800011e7983 */ /* 0x002f280000300800 */
[----:B------:R-:W4:Y:S04]  /*9420*/  LDL.LU R29, [R1+0x8c] ;  /* 0x00008c00011d7983 */ /* 0x000f280000300800 */
[----:B------:R-:W4:Y:S04]  /*9430*/  LDL.LU R28, [R1+0x90] ;  /* 0x00009000011c7983 */ /* 0x000f280000300800 */
[----:B------:R-:W4:Y:S04]  /*9440*/  LDL.LU R27, [R1+0x94] ;  /* 0x00009400011b7983 */ /* 0x000f280000300800 */
[----:B------:R-:W4:Y:S04]  /*9450*/  LDL.LU R26, [R1+0x98] ;  /* 0x00009800011a7983 */ /* 0x000f280000300800 */
[----:B---3--:R-:W3:Y:S04]  /*9460*/  LDL.LU R25, [R1+0x9c] ;  /* 0x00009c0001197983 */ /* 0x008ee80000300800 */
[----:B------:R-:W3:Y:S04]  /*9470*/  LDL.LU R24, [R1+0xa0] ;  /* 0x0000a00001187983 */ /* 0x000ee80000300800 */
[----:B------:R-:W3:Y:S01]  /*9480*/  LDL.LU R13, [R1+0xa4] ;  /* 0x0000a400010d7983 */ /* 0x000ee20000300800 */
[----:B--2---:R-:W-:-:S05]  /*9490*/  FADD R39, R205, R39 ;  /* 0x00000027cd277221 */ /* 0x004fca0000000000 */
[----:B------:R0:W-:Y:S01]  /*94a0*/  STL [R1+0x64], R39 ;  /* 0x0000642701007387 */ /* 0x0001e20000100800 */
[----:B----4-:R-:W-:-:S05]  /*94b0*/  FADD R38, R206, R38 ;  /* 0x00000026ce267221 */ /* 0x010fca0000000000 */
[----:B------:R1:W-:Y:S01]  /*94c0*/  STL [R1+0x68], R38 ;  /* 0x0000682601007387 */ /* 0x0003e20000100800 */
[----:B------:R-:W-:-:S05]  /*94d0*/  FADD R37, R207, R37 ;  /* 0x00000025cf257221 */ /* 0x000fca0000000000 */
[----:B------:R2:W-:Y:S01]  /*94e0*/  STL [R1+0x6c], R37 ;  /* 0x00006c2501007387 */ /* 0x0005e20000100800 */
[----:B------:R-:W-:-:S01]  /*94f0*/  FADD R36, R208, R36 ;  /* 0x00000024d0247221 */ /* 0x000fc20000000000 */
[----:B------:R-:W-:-:S04]  /*9500*/  FADD R35, R209, R35 ;  /* 0x00000023d1237221 */ /* 0x000fc80000000000 */
[----:B------:R4:W-:Y:S01]  /*9510*/  STL [R1+0x70], R36 ;  /* 0x0000702401007387 */ /* 0x0009e20000100800 */
[----:B------:R-:W-:-:S03]  /*9520*/  FADD R34, R210, R34 ;  /* 0x00000022d2227221 */ /* 0x000fc60000000000 */
        /* <DEDUP_REMOVED lines=17> */
[----:B---3--:R-:W-:-:S03]  /*9640*/  FADD R25, R187, R25 ;  /* 0x00000019bb197221 */ /* 0x008fc60000000000 */
[----:B------:R3:W-:Y:S01]  /*9650*/  STL [R1+0x98], R26 ;  /* 0x0000981a01007387 */ /* 0x0007e20000100800 */
[----:B------:R-:W-:-:S03]  /*9660*/  FADD R24, R188, R24 ;  /* 0x00000018bc187221 */ /* 0x000fc60000000000 */
[----:B0-----:R-:W3:Y:S01]  /*9670*/  LDL.LU R39, [R1+0xa8] ;  /* 0x0000a80001277983 */ /* 0x001ee20000300800 */
[----:B------:R-:W-:-:S03]  /*9680*/  FADD R13, R189, R13 ;  /* 0x0000000dbd0d7221 */ /* 0x000fc60000000000 */
[----:B------:R0:W-:Y:S04]  /*9690*/  STL [R1+0x9c], R25 ;  /* 0x00009c1901007387 */ /* 0x0001e80000100800 */
[----:B-1----:R-:W3:Y:S04]  /*96a0*/  LDL.LU R38, [R1+0xac] ;  /* 0x0000ac0001267983 */ /* 0x002ee80000300800 */
[----:B------:R1:W-:Y:S04]  /*96b0*/  STL [R1+0xa0], R24 ;  /* 0x0000a01801007387 */ /* 0x0003e80000100800 */
[----:B--2---:R-:W2:Y:S04]  /*96c0*/  LDL.LU R37, [R1+0xb0] ;  /* 0x0000b00001257983 */ /* 0x004ea80000300800 */
[----:B------:R1:W-:Y:S04]  /*96d0*/  STL [R1+0xa4], R13 ;  /* 0x0000a40d01007387 */ /* 0x0003e80000100800 */
[----:B----4-:R-:W4:Y:S04]  /*96e0*/  LDL.LU R36, [R1+0xb4] ;  /* 0x0000b40001247983 */ /* 0x010f280000300800 */
[----:B------:R-:W4:Y:S04]  /*96f0*/  LDL.LU R35, [R1+0xb8] ;  /* 0x0000b80001237983 */ /* 0x000f280000300800 */
        /* <DEDUP_REMOVED lines=8> */
[----:B---3--:R-:W3:Y:S04]  /*9780*/  LDL.LU R26, [R1+0xdc] ;  /* 0x0000dc00011a7983 */ /* 0x008ee80000300800 */
[----:B0-----:R-:W3:Y:S04]  /*9790*/  LDL.LU R25, [R1+0xe0] ;  /* 0x0000e00001197983 */ /* 0x001ee80000300800 */
[----:B-1----:R-:W3:Y:S04]  /*97a0*/  LDL.LU R24, [R1+0xe4] ;  /* 0x0000e40001187983 */ /* 0x002ee80000300800 */
[----:B------:R-:W3:Y:S01]  /*97b0*/  LDL.LU R13, [R1+0xe8] ;  /* 0x0000e800010d7983 */ /* 0x000ee20000300800 */
[----:B------:R-:W-:-:S01]  /*97c0*/  FADD R39, R190, R39 ;  /* 0x00000027be277221 */ /* 0x000fc20000000000 */
[----:B------:R-:W-:-:S04]  /*97d0*/  FADD R38, R191, R38 ;  /* 0x00000026bf267221 */ /* 0x000fc80000000000 */
[----:B------:R0:W-:Y:S01]  /*97e0*/  STL [R1+0xa8], R39 ;  /* 0x0000a82701007387 */ /* 0x0001e20000100800 */
[----:B--2---:R-:W-:-:S03]  /*97f0*/  FADD R37, R192, R37 ;  /* 0x00000025c0257221 */ /* 0x004fc60000000000 */
[----:B------:R1:W-:Y:S01]  /*9800*/  STL [R1+0xac], R38 ;  /* 0x0000ac2601007387 */ /* 0x0003e20000100800 */
[----:B----4-:R-:W-:-:S03]  /*9810*/  FADD R36, R193, R36 ;  /* 0x00000024c1247221 */ /* 0x010fc60000000000 */
        /* <DEDUP_REMOVED lines=41> */
[----:B------:R-:W3:Y:S04]  /*9ab0*/  LDL.LU R26, [R1+0x120] ;  /* 0x00012000011a7983 */ /* 0x000ee80000300800 */
        /* <DEDUP_REMOVED lines=362> */
[----:B------:R-:W-:Y:S01]  /*b160*/  STL [R1+0x2c8], R39 ;  /* 0x0002c82701007387 */ /* 0x000fe20000100800 */
[----:B--2---:R-:W-:-:S03]  /*b170*/  FADD R37, R40, R37 ;  /* 0x0000002528257221 */ /* 0x004fc60000000000 */
[----:B------:R-:W-:Y:S01]  /*b180*/  STL [R1+0x2cc], R38 ;  /* 0x0002cc2601007387 */ /* 0x000fe20000100800 */
[----:B----4-:R-:W-:-:S03]  /*b190*/  FADD R36, R41, R36 ;  /* 0x0000002429247221 */ /* 0x010fc60000000000 */
[----:B------:R-:W-:Y:S01]  /*b1a0*/  STL [R1+0x2d0], R37 ;  /* 0x0002d02501007387 */ /* 0x000fe20000100800 */
[----:B------:R-:W-:-:S03]  /*b1b0*/  FADD R35, R42, R35 ;  /* 0x000000232a237221 */ /* 0x000fc60000000000 */
[----:B------:R-:W-:Y:S01]  /*b1c0*/  STL [R1+0x2d4], R36 ;  /* 0x0002d42401007387 */ /* 0x000fe20000100800 */
[----:B---3--:R-:W-:-:S03]  /*b1d0*/  FADD R34, R43, R34 ;  /* 0x000000222b227221 */ /* 0x008fc60000000000 */
[----:B------:R-:W-:Y:S01]  /*b1e0*/  STL [R1+0x2d8], R35 ;  /* 0x0002d82301007387 */ /* 0x000fe20000100800 */
[----:B------:R-:W-:-:S03]  /*b1f0*/  FADD R33, R44, R33 ;  /* 0x000000212c217221 */ /* 0x000fc60000000000 */
        /* <DEDUP_REMOVED lines=15> */
[----:B------:R-:W-:-:S01]  /*b2f0*/  FADD R25, R52, R25 ;  /* 0x0000001934197221 */ /* 0x000fc20000000000 */
[----:B------:R-:W-:Y:S02]  /*b300*/  FADD R24, R53, R24 ;  /* 0x0000001835187221 */ /* 0x000fe40000000000 */
[----:B------:R-:W-:Y:S04]  /*b310*/  STL [R1+0x2fc], R26 ;  /* 0x0002fc1a01007387 */ /* 0x000fe80000100800 */
[----:B------:R0:W-:Y:S04]  /*b320*/  STL [R1+0x304], R24 ;  /* 0x0003041801007387 */ /* 0x0001e80000100800 */
[----:B------:R1:W-:Y:S04]  /*b330*/  STL [R1+0x300], R25 ;  /* 0x0003001901007387 */ /* 0x0003e80000100800 */
[----:B0-----:R-:W2:Y:S01]  /*b340*/  LDL.LU R24, [R1+0x30c] ;  /* 0x00030c0001187983 */ /* 0x001ea20000300800 */
[----:B------:R-:W-:-:S03]  /*b350*/  FADD R13, R54, R13 ;  /* 0x0000000d360d7221 */ /* 0x000fc60000000000 */
[----:B-1----:R-:W3:Y:S04]  /*b360*/  LDL.LU R25, [R1+0x310] ;  /* 0x0003100001197983 */ /* 0x002ee80000300800 */
[----:B------:R-:W4:Y:S04]  /*b370*/  LDL.LU R26, [R1+0x314] ;  /* 0x00031400011a7983 */ /* 0x000f280000300800 */
[----:B------:R0:W-:Y:S04]  /*b380*/  STL [R1+0x308], R13 ;  /* 0x0003080d01007387 */ /* 0x0001e80000100800 */
        /* <DEDUP_REMOVED lines=13> */
[----:B0-----:R-:W4:Y:S01]  /*b460*/  LDL.LU R13, [R1+0x34c] ;  /* 0x00034c00010d7983 */ /* 0x001f220000300800 */
[----:B--2---:R-:W-:-:S05]  /*b470*/  FADD R24, R55, R24 ;  /* 0x0000001837187221 */ /* 0x004fca0000000000 */
[----:B------:R0:W-:Y:S04]  /*b480*/  STL [R1+0x30c], R24 ;  /* 0x00030c1801007387 */ /* 0x0001e80000100800 */
[----:B0-----:R-:W3:Y:S02]  /*b490*/  LDL.LU R24, [R1+0x3ac] ;  /* 0x0003ac0001187983 */ /* 0x001ee40000300800 */
[----:B---3--:R-:W-:-:S05]  /*b4a0*/  FADD R25, R24, R25 ;  /* 0x0000001918197221 */ /* 0x008fca0000000000 */
[----:B------:R0:W-:Y:S04]  /*b4b0*/  STL [R1+0x310], R25 ;  /* 0x0003101901007387 */ /* 0x0001e80000100800 */
[----:B0-----:R-:W4:Y:S02]  /*b4c0*/  LDL.LU R25, [R1+0x3a8] ;  /* 0x0003a80001197983 */ /* 0x001f240000300800 */
[----:B----4-:R-:W-:-:S05]  /*b4d0*/  FADD R26, R25, R26 ;  /* 0x0000001a191a7221 */ /* 0x010fca0000000000 */
[----:B------:R0:W-:Y:S04]  /*b4e0*/  STL [R1+0x314], R26 ;  /* 0x0003141a01007387 */ /* 0x0001e80000100800 */
[----:B0-----:R-:W2:Y:S02]  /*b4f0*/  LDL.LU R26, [R1+0x3a4] ;  /* 0x0003a400011a7983 */ /* 0x001ea40000300800 */
[----:B--2---:R-:W-:-:S05]  /*b500*/  FADD R27, R26, R27 ;  /* 0x0000001b1a1b7221 */ /* 0x004fca0000000000 */
        /* <DEDUP_REMOVED lines=37> */
[----:B0-----:R-:W2:Y:S01]  /*b760*/  LDL.LU R39, [R1+0x370] ;  /* 0x0003700001277983 */ /* 0x001ea20000300800 */
[----:B------:R-:W-:Y:S01]  /*b770*/  UMOV UR6, URZ ;  /* 0x0000003f00067c82 */ /* 0x000fe20008000000 */
[----:B--2---:R-:W-:-:S05]  /*b780*/  FADD R13, R13, R39 ;  /* 0x000000270d0d7221 */ /* 0x004fca0000000000 */
[----:B------:R0:W-:Y:S02]  /*b790*/  STL [R1+0x34c], R13 ;  /* 0x00034c0d01007387 */ /* 0x0001e40000100800 */
.L_x_28:
[----:B------:R-:W-:Y:S05]  /*b7a0*/  @!P1 BRA `(.L_x_29) ;  /* 0x0000000000049947 */ /* 0x000fea0003800000 */
[----:B------:R-:W-:Y:S01]  /*b7b0*/  BPT.TRAP 0x1 ;  /* 0x000000040000795c */ /* 0x000fe20000300000 */
.L_x_29:
[----:B0-----:R-:W2:Y:S04]  /*b7c0*/  LDL R13, [R1+0x350] ;  /* 0x00035000010d7983 */ /* 0x001ea80000100800 */
[----:B-----5:R0:W-:Y:S04]  /*b7d0*/  STL [R1+0x370], R0 ;  /* 0x0003700001007387 */ /* 0x0201e80000100800 */
[----:B0-----:R-:W3:Y:S01]  /*b7e0*/  LDL R0, [R1+0x354] ;  /* 0x0003540001007983 */ /* 0x001ee20000100800 */
[----:B--2---:R-:W-:Y:S01]  /*b7f0*/  ISETP.NE.AND P0, PT, R13, RZ, PT ;  /* 0x000000ff0d00720c */ /* 0x004fe20003f05270 */
[----:B------:R-:W-:-:S12]  /*b800*/  IMAD.U32 R13, RZ, RZ, UR44 ;  /* 0x0000002cff0d7e24 */ /* 0x000fd8000f8e00ff */
[----:B------:R-:W-:-:S05]  /*b810*/  @P0 LEA R13, R13, UR9, 0x3 ;  /* 0x000000090d0d0c11 */ /* 0x000fca000f8e18ff */
[----:B------:R-:W-:-:S05]  /*b820*/  @P0 VIADD R13, R13, 0x18 ;  /* 0x000000180d0d0836 */ /* 0x000fca0000000000 */
[----:B---3--:R-:W-:Y:S02]  /*b830*/  @P0 PRMT R13, R0, 0x654, R13 ;  /* 0x00000654000d0816 */ /* 0x008fe4000000000d */
[----:B------:R0:W5:Y:S01]  /*b840*/  LDL.LU R0, [R1+0x370] ;  /* 0x0003700001007983 */ /* 0x0001620000300800 */
[----:B------:R-:W-:Y:S01]  /*b850*/  UISETP.GT.U32.AND UP0, UPT, UR7, 0x1, UPT ;  /* 0x000000010700788c */ /* 0x000fe2000bf04070 */
[----:B------:R0:W-:Y:S05]  /*b860*/  @P0 SYNCS.ARRIVE.TRANS64.RED.A1T0 RZ, [R13+URZ], RZ ;  /* 0x000000ff0dff09a7 */ /* 0x0001ea000810043f */
[----:B------:R-:W-:-:S13]  /*b870*/  PLOP3.LUT P0, PT, PT, PT, UP0, 0x80, 0x0 ;  /* 0x000000000000781c */ /* 0x000fda0003f0f008 */
[----:B0-----:R-:W-:Y:S05]  /*b880*/  @P0 BRA `(.L_x_30) ;  /* 0x0000000000040947 */ /* 0x001fea0003800000 */
[----:B------:R-:W-:Y:S01]  /*b890*/  BPT.TRAP 0x1 ;  /* 0x000000040000795c */ /* 0x000fe20000300000 */
.L_x_30:
[----:B------:R-:W-:Y:S02]  /*b8a0*/  UISETP.GT.AND UP2, UPT, UR45, 0x1, UPT ;  /* 0x000000012d00788c */ /* 0x000fe4000bf44270 */
[----:B------:R-:W-:Y:S02]  /*b8b0*/  UIADD3 UR47, UR47, 0x1, URZ ;  /* 0x000000012f2f7890 */ /* 0x000fe4000fffe03f */
[----:B------:R-:W-:Y:S02]  /*b8c0*/  UIADD3 UR44, UR44, 0x1, URZ ;  /* 0x000000012c2c7890 */ /* 0x000fe4000fffe03f */
[----:B------:R-:W-:Y:S01]  /*b8d0*/  PLOP3.LUT P0, PT, PT, PT, UP2, 0x80, 0x0 ;  /* 0x000000000000781c */ /* 0x000fe20003f0f028 */
[----:B------:R-:W-:Y:S02]  /*b8e0*/  UISETP.NE.AND UP0, UPT, UR47, 0x3, UPT ;  /* 0x000000032f00788c */ /* 0x000fe4000bf05270 */
[----:B------:R-:W-:Y:S02]  /*b8f0*/  UIADD3 UR14, UR45, -0x1, URZ ;  /* 0xffffffff2d0e7890 */ /* 0x000fe4000fffe03f */
[----:B------:R-:W-:-:S02]  /*b900*/  USEL UR13, URZ, 0x1, UP0 ;  /* 0x000000013f0d7887 */ /* 0x000fc40008000000 */
[----:B------:R-:W-:Y:S02]  /*b910*/  UISETP.NE.AND UP1, UPT, UR44, 0x3, UPT ;  /* 0x000000032c00788c */ /* 0x000fe4000bf25270 */
[----:B------:R-:W-:Y:S02]  /*b920*/  ULOP3.LUT UR46, UR46, UR13, URZ, 0x3c, !UPT ;  /* 0x0000000d2e2e7292 */ /* 0x000fe4000f8e3c3f */
[----:B------:R-:W-:Y:S02]  /*b930*/  USEL UR47, UR47, URZ, UP0 ;  /* 0x0000003f2f2f7287 */ /* 0x000fe40008000000 */
[----:B------:R-:W-:Y:S01]  /*b940*/  USEL UR44, UR44, URZ, UP1 ;  /* 0x0000003f2c2c7287 */ /* 0x000fe20008800000 */
[----:B------:R-:W-:Y:S01]  /*b950*/  UMOV UR13, 0x1 ;  /* 0x00000001000d7882 */ /* 0x000fe20000000000 */
[----:B------:R-:W-:Y:S01]  /*b960*/  UMOV UR45, UR14 ;  /* 0x0000000e002d7c82 */ /* 0x000fe20008000000 */
[----:B------:R-:W-:Y:S09]  /*b970*/  @P0 BRA `(.L_x_31) ;  /* 0xffffffb000180947 */ /* 0x000ff2000383ffff */
.L_x_23:
[----:B------:R-:W-:-:S04]  /*b980*/  UISETP.NE.AND UP0, UPT, UR6, URZ, UPT ;  /* 0x0000003f0600728c */ /* 0x000fc8000bf05270 */
[----:B------:R-:W-:-:S06]  /*b990*/  USEL UR6, URZ, 0x1, !UP0 ;  /* 0x000000013f067887 */ /* 0x000fcc000c000000 */
[----:B------:R-:W-:-:S13]  /*b9a0*/  ISETP.NE.AND P0, PT, RZ, UR6, PT ;  /* 0x00000006ff007c0c */ /* 0x000fda000bf05270 */
[----:B------:R-:W-:Y:S05]  /*b9b0*/  @!P0 BRA `(.L_x_32) ;  /* 0x0000002800808947 */ /* 0x000fea0003800000 */
[----:B------:R2:W-:Y:S04]  /*b9c0*/  STL [R1+0x3bc], R52 ;  /* 0x0003bc3401007387 */ /* 0x0005e80000100800 */
[----:B--2---:R-:W2:Y:S04]  /*b9d0*/  LDL.LU R52, [R1] ;  /* 0x0000000001347983 */ /* 0x004ea80000300800 */
[----:B------:R4:W-:Y:S04]  /*b9e0*/  STL [R1+0x3b8], R53 ;  /* 0x0003b83501007387 */ /* 0x0009e80000100800 */
[----:B----4-:R-:W4:Y:S04]  /*b9f0*/  LDL.LU R53, [R1+0x4] ;  /* 0x0000040001357983 */ /* 0x010f280000300800 */
[----:B------:R0:W-:Y:S04]  /*ba00*/  STL [R1+0x3b4], R54 ;  /* 0x0003b43601007387 */ /* 0x0001e80000100800 */
[----:B0-----:R-:W3:Y:S04]  /*ba10*/  LDL.LU R54, [R1+0x8] ;  /* 0x0000080001367983 */ /* 0x001ee80000300800 */
        /* <DEDUP_REMOVED lines=26> */
[----:B------:R-:W3:Y:S04]  /*bbc0*/  LDL.LU R13, [R1+0x64] ;  /* 0x00006400010d7983 */ /* 0x000ee80000300800 */
[----:B------:R0:W-:Y:S04]  /*bbd0*/  STL [R1+0x37c], R36 ;  /* 0x00037c2401007387 */ /* 0x0001e80000100800 */
[----:B0-----:R-:W3:Y:S04]  /*bbe0*/  LDL.LU R36, [R1+0x54] ;  /* 0x0000540001247983 */ /* 0x001ee80000300800 */
[----:B------:R0:W-:Y:S04]  /*bbf0*/  STL [R1+0x378], R37 ;  /* 0x0003782501007387 */ /* 0x0001e80000100800 */
[----:B0-----:R-:W3:Y:S04]  /*bc00*/  LDL.LU R37, [R1+0x58] ;  /* 0x0000580001257983 */ /* 0x001ee80000300800 */
[----:B------:R0:W-:Y:S04]  /*bc10*/  STL [R1+0x374], R38 ;  /* 0x0003742601007387 */ /* 0x0001e80000100800 */
[----:B0-----:R-:W3:Y:S04]  /*bc20*/  LDL.LU R38, [R1+0x5c] ;  /* 0x00005c0001267983 */ /* 0x001ee80000300800 */
[----:B------:R0:W-:Y:S04]  /*bc30*/  STL [R1+0x370], R39 ;  /* 0x0003702701007387 */ /* 0x0001e80000100800 */
[----:B0-----:R-:W3:Y:S01]  /*bc40*/  LDL.LU R39, [R1+0x60] ;  /* 0x0000600001277983 */ /* 0x001ee20000300800 */
[----:B------:R-:W-:Y:S01]  /*bc50*/  FADD R18, R216, R18 ;  /* 0x00000012d8127221 */ /* 0x000fe20000000000 */
[----:B------:R-:W-:Y:S01]  /*bc60*/  FADD R19, R217, R19 ;  /* 0x00000013d9137221 */ /* 0x000fe20000000000 */
[----:B------:R-:W-:Y:S01]  /*bc70*/  FADD R20, R218, R20 ;  /* 0x00000014da147221 */ /* 0x000fe20000000000 */
[----:B------:R-:W-:Y:S01]  /*bc80*/  FADD R21, R219, R21 ;  /* 0x00000015db157221 */ /* 0x000fe20000000000 */
[----:B------:R-:W-:Y:S01]  /*bc90*/  FADD R22, R220, R22 ;  /* 0x00000016dc167221 */ /* 0x000fe20000000000 */
[----:B--2---:R-:W-:-:S02]  /*bca0*/  FADD R12, R52, R12 ;  /* 0x0000000c340c7221 */ /* 0x004fc40000000000 */
[----:B------:R-:W2:Y:S01]  /*bcb0*/  LDL.LU R52, [R1+0x3bc] ;  /* 0x0003bc0001347983 */ /* 0x000ea20000300800 */
[----:B----4-:R-:W-:-:S03]  /*bcc0*/  FADD R11, R53, R11 ;  /* 0x0000000b350b7221 */ /* 0x010fc60000000000 */
[----:B------:R-:W4:Y:S01]  /*bcd0*/  LDL.LU R53, [R1+0x3b8] ;  /* 0x0003b80001357983 */ /* 0x000f220000300800 */
[----:B---3--:R-:W-:-:S03]  /*bce0*/  FADD R10, R54, R10 ;  /* 0x0000000a360a7221 */ /* 0x008fc60000000000 */
[----:B------:R-:W3:Y:S01]  /*bcf0*/  LDL.LU R54, [R1+0x3b4] ;  /* 0x0003b40001367983 */ /* 0x000ee20000300800 */
[----:B------:R-:W-:-:S03]  /*bd00*/  FADD R9, R55, R9 ;  /* 0x0000000937097221 */ /* 0x000fc60000000000 */
        /* <DEDUP_REMOVED lines=15> */
[----:B-----5:R-:W-:-:S03]  /*be00*/  FADD R0, R31, R0 ;  /* 0x000000001f007221 */ /* 0x020fc60000000000 */
        /* <DEDUP_REMOVED lines=8> */
[----:B------:R-:W3:Y:S04]  /*be90*/  LDL.LU R35, [R1+0x380] ;  /* 0x0003800001237983 */ /* 0x000ee80000300800 */
[----:B------:R-:W2:Y:S04]  /*bea0*/  LDL.LU R216, [R1+0x50] ;  /* 0x0000500001d87983 */ /* 0x000ea80000300800 */
[----:B------:R-:W4:Y:S04]  /*beb0*/  LDL.LU R217, [R1+0x4c] ;  /* 0x00004c0001d97983 */ /* 0x000f280000300800 */
[----:B------:R-:W3:Y:S04]  /*bec0*/  LDL.LU R218, [R1+0x48] ;  /* 0x0000480001da7983 */ /* 0x000ee80000300800 */
[----:B------:R-:W3:Y:S04]  /*bed0*/  LDL.LU R219, [R1+0x44] ;  /* 0x0000440001db7983 */ /* 0x000ee80000300800 */
[----:B------:R-:W3:Y:S01]  /*bee0*/  LDL.LU R220, [R1+0x40] ;  /* 0x0000400001dc7983 */ /* 0x000ee20000300800 */
[----:B------:R-:W-:Y:S01]  /*bef0*/  FADD R36, R201, R36 ;  /* 0x00000024c9247221 */ /* 0x000fe20000000000 */
        /* <DEDUP_REMOVED lines=10> */
[----:B--2---:R-:W-:Y:S01]  /*bfa0*/  FADD R216, R200, R216 ;  /* 0x000000d8c8d87221 */ /* 0x004fe20000000000 */
[----:B----4-:R-:W-:Y:S01]  /*bfb0*/  FADD R217, R231, R217 ;  /* 0x000000d9e7d97221 */ /* 0x010fe20000000000 */
[----:B---3--:R-:W-:Y:S01]  /*bfc0*/  FADD R218, R230, R218 ;  /* 0x000000dae6da7221 */ /* 0x008fe20000000000 */
[----:B------:R-:W-:Y:S01]  /*bfd0*/  FADD R219, R229, R219 ;  /* 0x000000dbe5db7221 */ /* 0x000fe20000000000 */
[----:B------:R-:W-:-:S05]  /*bfe0*/  FADD R220, R228, R220 ;  /* 0x000000dce4dc7221 */ /* 0x000fca0000000000 */
[----:B------:R-:W-:Y:S04]  /*bff0*/  STL [R1+0x40], R220 ;  /* 0x000040dc01007387 */ /* 0x000fe80000100800 */
[----:B------:R-:W-:Y:S04]  /*c000*/  STL [R1+0x44], R219 ;  /* 0x000044db01007387 */ /* 0x000fe80000100800 */
[----:B------:R-:W-:Y:S04]  /*c010*/  STL [R1+0x48], R218 ;  /* 0x000048da01007387 */ /* 0x000fe80000100800 */
[----:B------:R0:W-:Y:S04]  /*c020*/  STL [R1+0x54], R36 ;  /* 0x0000542401007387 */ /* 0x0001e80000100800 */
[----:B------:R-:W-:Y:S04]  /*c030*/  STL [R1+0x4c], R217 ;  /* 0x00004cd901007387 */ /* 0x000fe80000100800 */
[----:B0-----:R-:W2:Y:S04]  /*c040*/  LDL.LU R36, [R1+0x68] ;  /* 0x0000680001247983 */ /* 0x001ea80000300800 */
[----:B------:R-:W-:Y:S04]  /*c050*/  STL [R1+0x50], R216 ;  /* 0x000050d801007387 */ /* 0x000fe80000100800 */
[----:B------:R0:W-:Y:S04]  /*c060*/  STL [R1+0x58], R37 ;  /* 0x0000582501007387 */ /* 0x0001e80000100800 */
[----:B0-----:R-:W3:Y:S04]  /*c070*/  LDL.LU R37, [R1+0x6c] ;  /* 0x00006c0001257983 */ /* 0x001ee80000300800 */
[----:B------:R0:W-:Y:S04]  /*c080*/  STL [R1+0x5c], R38 ;  /* 0x00005c2601007387 */ /* 0x0001e80000100800 */
[----:B0-----:R-:W4:Y:S04]  /*c090*/  LDL.LU R38, [R1+0x70] ;  /* 0x0000700001267983 */ /* 0x001f280000300800 */
[----:B------:R0:W-:Y:S04]  /*c0a0*/  STL [R1+0x60], R39 ;  /* 0x0000602701007387 */ /* 0x0001e80000100800 */
[----:B0-----:R-:W4:Y:S01]  /*c0b0*/  LDL.LU R39, [R1+0x74] ;  /* 0x0000740001277983 */ /* 0x001f220000300800 */
[----:B------:R-:W-:-:S03]  /*c0c0*/  FADD R13, R205, R13 ;  /* 0x0000000dcd0d7221 */ /* 0x000fc60000000000 */
[----:B------:R-:W4:Y:S04]  /*c0d0*/  LDL.LU R205, [R1+0x88] ;  /* 0x0000880001cd7983 */ /* 0x000f280000300800 */
[----:B------:R-:W4:Y:S04]  /*c0e0*/  LDL.LU R204, [R1+0x8c] ;  /* 0x00008c0001cc7983 */ /* 0x000f280000300800 */
        /* <DEDUP_REMOVED lines=24> */
[----:B0-----:R-:W2:Y:S01]  /*c270*/  LDL.LU R36, [R1+0x37c] ;  /* 0x00037c0001247983 */ /* 0x001ea20000300800 */
[----:B---3--:R-:W-:-:S03]  /*c280*/  FADD R37, R207, R37 ;  /* 0x00000025cf257221 */ /* 0x008fc60000000000 */
[----:B------:R-:W3:Y:S04]  /*c290*/  LDL.LU R206, [R1+0x84] ;  /* 0x0000840001ce7983 */ /* 0x000ee80000300800 */
[----:B------:R0:W-:Y:S01]  /*c2a0*/  STL [R1+0x6c], R37 ;  /* 0x00006c2501007387 */ /* 0x0001e20000100800 */
[----:B----4-:R-:W-:-:S03]  /*c2b0*/  FADD R38, R208, R38 ;  /* 0x00000026d0267221 */ /* 0x010fc60000000000 */
[----:B0-----:R-:W4:Y:S04]  /*c2c0*/  LDL.LU R37, [R1+0x378] ;  /* 0x0003780001257983 */ /* 0x001f280000300800 */
[----:B------:R-:W2:Y:S04]  /*c2d0*/  LDL.LU R207, [R1+0x80] ;  /* 0x0000800001cf7983 */ /* 0x000ea80000300800 */
[----:B------:R0:W-:Y:S01]  /*c2e0*/  STL [R1+0x70], R38 ;  /* 0x0000702601007387 */ /* 0x0001e20000100800 */
[----:B------:R-:W-:-:S03]  /*c2f0*/  FADD R39, R209, R39 ;  /* 0x00000027d1277221 */ /* 0x000fc60000000000 */
[----:B0-----:R-:W4:Y:S04]  /*c300*/  LDL.LU R38, [R1+0x374] ;  /* 0x0003740001267983 */ /* 0x001f280000300800 */
[----:B------:R-:W4:Y:S04]  /*c310*/  LDL.LU R208, [R1+0x7c] ;  /* 0x00007c0001d07983 */ /* 0x000f280000300800 */
[----:B------:R0:W-:Y:S04]  /*c320*/  STL [R1+0x74], R39 ;  /* 0x0000742701007387 */ /* 0x0001e80000100800 */
[----:B0-----:R-:W4:Y:S04]  /*c330*/  LDL.LU R39, [R1+0x370] ;  /* 0x0003700001277983 */ /* 0x001f280000300800 */
[----:B------:R-:W4:Y:S01]  /*c340*/  LDL.LU R209, [R1+0x78] ;  /* 0x0000780001d17983 */ /* 0x000f220000300800 */
        /* <DEDUP_REMOVED lines=23> */
[----:B---3--:R-:W-:Y:S01]  /*c4c0*/  FADD R206, R213, R206 ;  /* 0x000000ced5ce7221 */ /* 0x008fe20000000000 */
[----:B--2---:R-:W-:Y:S01]  /*c4d0*/  FADD R207, R212, R207 ;  /* 0x000000cfd4cf7221 */ /* 0x004fe20000000000 */
[----:B----4-:R-:W-:Y:S01]  /*c4e0*/  FADD R208, R211, R208 ;  /* 0x000000d0d3d07221 */ /* 0x010fe20000000000 */
[----:B------:R-:W-:-:S05]  /*c4f0*/  FADD R209, R210, R209 ;  /* 0x000000d1d2d17221 */ /* 0x000fca0000000000 */
[----:B------:R0:W-:Y:S04]  /*c500*/  STL [R1+0x78], R209 ;  /* 0x000078d101007387 */ /* 0x0001e80000100800 */
        /* <DEDUP_REMOVED lines=23> */
[----:B------:R-:W4:Y:S04]  /*c680*/  LDL.LU R213, [R1+0xe4] ;  /* 0x0000e40001d57983 */ /* 0x000f280000300800 */
[----:B------:R1:W-:Y:S04]  /*c690*/  STL [R1+0xd8], R217 ;  /* 0x0000d8d901007387 */ /* 0x0003e80000100800 */
[----:B------:R-:W4:Y:S04]  /*c6a0*/  LDL.LU R212, [R1+0xe8] ;  /* 0x0000e80001d47983 */ /* 0x000f280000300800 */
[----:B------:R1:W-:Y:S04]  /*c6b0*/  STL [R1+0xdc], R216 ;  /* 0x0000dcd801007387 */ /* 0x0003e80000100800 */
[----:B------:R-:W4:Y:S04]  /*c6c0*/  LDL.LU R211, [R1+0xec] ;  /* 0x0000ec0001d37983 */ /* 0x000f280000300800 */
[----:B------:R1:W-:Y:S04]  /*c6d0*/  STL [R1+0xe0], R13 ;  /* 0x0000e00d01007387 */ /* 0x0003e80000100800 */
[----:B------:R-:W4:Y:S04]  /*c6e0*/  LDL.LU R210, [R1+0xf0] ;  /* 0x0000f00001d27983 */ /* 0x000f280000300800 */
[----:B0-----:R-:W4:Y:S04]  /*c6f0*/  LDL.LU R209, [R1+0xf4] ;  /* 0x0000f40001d17983 */ /* 0x001f280000300800 */
[----:B--2---:R-:W2:Y:S04]  /*c700*/  LDL.LU R208, [R1+0xf8] ;  /* 0x0000f80001d07983 */ /* 0x004ea80000300800 */
[----:B---3--:R-:W3:Y:S04]  /*c710*/  LDL.LU R207, [R1+0xfc] ;  /* 0x0000fc0001cf7983 */ /* 0x008ee80000300800 */
[----:B----4-:R-:W4:Y:S04]  /*c720*/  LDL.LU R206, [R1+0x100] ;  /* 0x0001000001ce7983 */ /* 0x010f280000300800 */
[----:B-1----:R-:W4:Y:S04]  /*c730*/  LDL.LU R205, [R1+0x104] ;  /* 0x0001040001cd7983 */ /* 0x002f280000300800 */
        /* <DEDUP_REMOVED lines=21> */
[----:B------:R-:W4:Y:S01]  /*c890*/  LDL.LU R13, [R1+0x15c] ;  /* 0x00015c00010d7983 */ /* 0x000f220000300800 */
[----:B------:R-:W-:-:S05]  /*c8a0*/  FADD R213, R173, R213 ;  /* 0x000000d5add57221 */ /* 0x000fca0000000000 */
[----:B------:R0:W-:Y:S01]  /*c8b0*/  STL [R1+0xe4], R213 ;  /* 0x0000e4d501007387 */ /* 0x0001e20000100800 */
[----:B------:R-:W-:-:S05]  /*c8c0*/  FADD R212, R174, R212 ;  /* 0x000000d4aed47221 */ /* 0x000fca0000000000 */
[----:B------:R1:W-:Y:S01]  /*c8d0*/  STL [R1+0xe8], R212 ;  /* 0x0000e8d401007387 */ /* 0x0003e20000100800 */
[----:B------:R-:W-:-:S05]  /*c8e0*/  FADD R211, R175, R211 ;  /* 0x000000d3afd37221 */ /* 0x000fca0000000000 */
[----:B------:R1:W-:Y:S01]  /*c8f0*/  STL [R1+0xec], R211 ;  /* 0x0000ecd301007387 */ /* 0x0003e20000100800 */
[----:B------:R-:W-:Y:S01]  /*c900*/  FADD R210, R176, R210 ;  /* 0x000000d2b0d27221 */ /* 0x000fe20000000000 */
[----:B------:R-:W-:-:S04]  /*c910*/  FADD R209, R177, R209 ;  /* 0x000000d1b1d17221 */ /* 0x000fc80000000000 */
[----:B------:R1:W-:Y:S01]  /*c920*/  STL [R1+0xf0], R210 ;  /* 0x0000f0d201007387 */ /* 0x0003e20000100800 */
[----:B--2---:R-:W-:-:S03]  /*c930*/  FADD R208, R178, R208 ;  /* 0x000000d0b2d07221 */ /* 0x004fc60000000000 */
[----:B------:R2:W-:Y:S01]  /*c940*/  STL [R1+0xf4], R209 ;  /* 0x0000f4d101007387 */ /* 0x0005e20000100800 */
[----:B---3--:R-:W-:-:S03]  /*c950*/  FADD R207, R179, R207 ;  /* 0x000000cfb3cf7221 */ /* 0x008fc60000000000 */
        /* <DEDUP_REMOVED lines=46> */
[----:B0-----:R-:W4:Y:S01]  /*cc40*/  LDL.LU R213, [R1+0x160] ;  /* 0x0001600001d57983 */ /* 0x001f220000300800 */
[----:B------:R-:W-:-:S03]  /*cc50*/  FADD R13, R139, R13 ;  /* 0x0000000d8b0d7221 */ /* 0x000fc60000000000 */
[----:B------:R0:W-:Y:S04]  /*cc60*/  STL [R1+0x154], R217 ;  /* 0x000154d901007387 */ /* 0x0001e80000100800 */
[----:B-1----:R-:W4:Y:S04]  /*cc70*/  LDL.LU R212, [R1+0x164] ;  /* 0x0001640001d47983 */ /* 0x002f280000300800 */
[----:B------:R1:W-:Y:S04]  /*cc80*/  STL [R1+0x158], R216 ;  /* 0x000158d801007387 */ /* 0x0003e80000100800 */
[----:B------:R-:W4:Y:S04]  /*cc90*/  LDL.LU R211, [R1+0x168] ;  /* 0x0001680001d37983 */ /* 0x000f280000300800 */
[----:B------:R1:W-:Y:S04]  /*cca0*/  STL [R1+0x15c], R13 ;  /* 0x00015c0d01007387 */ /* 0x0003e80000100800 */
[----:B------:R-:W4:Y:S04]  /*ccb0*/  LDL.LU R210, [R1+0x16c] ;  /* 0x00016c0001d27983 */ /* 0x000f280000300800 */
[----:B--2---:R-:W2:Y:S04]  /*ccc0*/  LDL.LU R209, [R1+0x170] ;  /* 0x0001700001d17983 */ /* 0x004ea80000300800 */
[----:B---3--:R-:W3:Y:S04]  /*ccd0*/  LDL.LU R208, [R1+0x174] ;  /* 0x0001740001d07983 */ /* 0x008ee80000300800 */
        /* <DEDUP_REMOVED lines=22> */
[----:B0-----:R-:W4:Y:S04]  /*ce40*/  LDL.LU R217, [R1+0x1d0] ;  /* 0x0001d00001d97983 */ /* 0x001f280000300800 */
[----:B-1----:R-:W4:Y:S04]  /*ce50*/  LDL.LU R216, [R1+0x1d4] ;  /* 0x0001d40001d87983 */ /* 0x002f280000300800 */
[----:B------:R-:W4:Y:S01]  /*ce60*/  LDL.LU R13, [R1+0x1d8] ;  /* 0x0001d800010d7983 */ /* 0x000f220000300800 */
[----:B------:R-:W-:Y:S01]  /*ce70*/  FADD R213, R140, R213 ;  /* 0x000000d58cd57221 */ /* 0x000fe20000000000 */
[----:B------:R-:W-:-:S04]  /*ce80*/  FADD R212, R141, R212 ;  /* 0x000000d48dd47221 */ /* 0x000fc80000000000 */
[----:B------:R0:W-:Y:S01]  /*ce90*/  STL [R1+0x160], R213 ;  /* 0x000160d501007387 */ /* 0x0001e20000100800 */
[----:B------:R-:W-:-:S03]  /*cea0*/  FADD R211, R142, R211 ;  /* 0x000000d38ed37221 */ /* 0x000fc60000000000 */
[----:B------:R1:W-:Y:S01]  /*ceb0*/  STL [R1+0x164], R212 ;  /* 0x000164d401007387 */ /* 0x0003e20000100800 */
[----:B------:R-:W-:-:S03]  /*cec0*/  FADD R210, R143, R210 ;  /* 0x000000d28fd27221 */ /* 0x000fc60000000000 */
        /* <DEDUP_REMOVED lines=150> */
[----:B--2---:R-:W2:Y:S04]  /*d830*/  LDL.LU R211, [R1+0x260] ;  /* 0x0002600001d37983 */ /* 0x004ea80000300800 */
[----:B------:R1:W-:Y:S04]  /*d840*/  STL [R1+0x254], R13 ;  /* 0x0002540d01007387 */ /* 0x0003e80000100800 */
        /* <DEDUP_REMOVED lines=178> */
[----:B------:R-:W-:Y:S01]  /*e370*/  FADD R216, R38, R216 ;  /* 0x000000d826d87221 */ /* 0x000fe20000000000 */
[----:B------:R-:W-:-:S05]  /*e380*/  FADD R13, R13, R39 ;  /* 0x000000270d0d7221 */ /* 0x000fca0000000000 */
[----:B------:R0:W-:Y:S04]  /*e390*/  STL [R1+0x34c], R13 ;  /* 0x00034c0d01007387 */ /* 0x0001e80000100800 */
[----:B------:R0:W-:Y:S04]  /*e3a0*/  STL [R1+0x344], R217 ;  /* 0x000344d901007387 */ /* 0x0001e80000100800 */
[----:B------:R0:W-:Y:S02]  /*e3b0*/  STL [R1+0x348], R216 ;  /* 0x000348d801007387 */ /* 0x0001e40000100800 */
.L_x_32:
[----:B0-----:R-:W0:Y:S02]  /*e3c0*/  LDC R13, c[0x0][0x28c] ;  /* 0x0000a300ff0d7b82 */ /* 0x001e240000000800 */
[----:B0-----:R-:W-:-:S13]  /*e3d0*/  ISETP.GE.AND P0, PT, R13, 0x1, PT ;  /* 0x000000010d00780c */ /* 0x001fda0003f06270 */
[----:B------:R-:W-:Y:S05]  /*e3e0*/  @!P0 BRA `(.L_x_33) ;  /* 0x0000000000648947 */ /* 0x000fea0003800000 */
[----:B------:R-:W-:-:S06]  /*e3f0*/  UISETP.NE.AND UP0, UPT, UR8, 0x3, UPT ;  /* 0x000000030800788c */ /* 0x000fcc000bf05270 */
[----:B------:R-:W-:-:S13]  /*e400*/  PLOP3.LUT P0, PT, PT, PT, UP0, 0x80, 0x0 ;  /* 0x000000000000781c */ /* 0x000fda0003f0f008 */
[----:B------:R-:W-:Y:S05]  /*e410*/  @!P0 BRA `(.L_x_34) ;  /* 0x0000000000048947 */ /* 0x000fea0003800000 */
[----:B------:R-:W-:Y:S01]  /*e420*/  BPT.TRAP 0x1 ;  /* 0x000000040000795c */ /* 0x000fe20000300000 */
.L_x_34:
[----:B------:R-:W2:Y:S01]  /*e430*/  LDL R13, [R1+0x350] ;  /* 0x00035000010d7983 */ /* 0x000ea20000100800 */
[----:B------:R-:W-:Y:S01]  /*e440*/  BSSY B0, `(.L_x_35) ;  /* 0x000000f000007945 */ /* 0x000fe20003800000 */
[----:B--2---:R-:W-:-:S13]  /*e450*/  ISETP.NE.AND P0, PT, R13, RZ, PT ;  /* 0x000000ff0d00720c */ /* 0x004fda0003f05270 */
[----:B------:R-:W-:Y:S05]  /*e460*/  @!P0 BRA `(.L_x_36) ;  /* 0x0000000000308947 */ /* 0x000fea0003800000 */
[----:B------:R-:W2:Y:S01]  /*e470*/  LDL R24, [R1+0x354] ;  /* 0x0003540001187983 */ /* 0x000ea20000100800 */
[----:B------:R-:W-:-:S04]  /*e480*/  UISETP.LT.AND UP0, UPT, UR11, 0x1, UPT ;  /* 0x000000010b00788c */ /* 0x000fc8000bf01270 */
[----:B------:R-:W-:-:S04]  /*e490*/  USEL UR6, UR11, 0x1, UP0 ;  /* 0x000000010b067887 */ /* 0x000fc80008000000 */
[----:B------:R-:W-:-:S04]  /*e4a0*/  UIADD3 UR6, UR5, UR11, -UR6 ;  /* 0x0000000b05067290 */ /* 0x000fc8000fffe806 */
[----:B------:R-:W-:-:S04]  /*e4b0*/  UIMAD.WIDE.U32 UR12, UR6, -0x55555555, URZ ;  /* 0xaaaaaaab060c78a5 */ /* 0x000fc8000f8e003f */
[----:B------:R-:W-:-:S04]  /*e4c0*/  USHF.R.U32.HI UR12, URZ, 0x1, UR13 ;  /* 0x000000013f0c7899 */ /* 0x000fc8000801160d */
[----:B------:R-:W-:-:S04]  /*e4d0*/  UIMAD UR6, UR12, -0x3, UR6 ;  /* 0xfffffffd0c0678a4 */ /* 0x000fc8000f8e0206 */
[----:B------:R-:W-:-:S04]  /*e4e0*/  ULEA UR6, UR6, UR9, 0x3 ;  /* 0x0000000906067291 */ /* 0x000fc8000f8e183f */
[----:B------:R-:W-:-:S06]  /*e4f0*/  UIADD3 UR6, UR6, 0x18, URZ ;  /* 0x0000001806067890 */ /* 0x000fcc000fffe03f */
[----:B------:R-:W-:-:S05]  /*e500*/  IMAD.U32 R13, RZ, RZ, UR6 ;  /* 0x00000006ff0d7e24 */ /* 0x000fca000f8e00ff */
[----:B--2---:R-:W-:-:S04]  /*e510*/  PRMT R13, R24, 0x654, R13 ;  /* 0x00000654180d7816 */ /* 0x004fc8000000000d */
[----:B------:R0:W-:Y:S03]  /*e520*/  SYNCS.ARRIVE.TRANS64.RED.A1T0 RZ, [R13+URZ], RZ ;  /* 0x000000ff0dff79a7 */ /* 0x0001e6000810043f */
.L_x_36:
[----:B------:R-:W-:Y:S05]  /*e530*/  BSYNC B0 ;  /* 0x0000000000007941 */ /* 0x000fea0003800000 */
.L_x_35:
[----:B------:R-:W-:-:S06]  /*e540*/  UISETP.GT.U32.AND UP0, UPT, UR7, 0x1, UPT ;  /* 0x000000010700788c */ /* 0x000fcc000bf04070 */
[----:B------:R-:W-:-:S13]  /*e550*/  PLOP3.LUT P0, PT, PT, PT, UP0, 0x80, 0x0 ;  /* 0x000000000000781c */ /* 0x000fda0003f0f008 */
[----:B------:R-:W-:Y:S05]  /*e560*/  @P0 BRA `(.L_x_33) ;  /* 0x0000000000040947 */ /* 0x000fea0003800000 */
[----:B------:R-:W-:Y:S01]  /*e570*/  BPT.TRAP 0x1 ;  /* 0x000000040000795c */ /* 0x000fe20000300000 */
.L_x_33:
[----:B0-----:R-:W2:Y:S01]  /*e580*/  LDL.LU R13, [R1+0x360] ;  /* 0x00036000010d7983 */ /* 0x001ea20000300800 */
[----:B------:R-:W0:Y:S01]  /*e590*/  LDC R24, c[0x0][0x288] ;  /* 0x0000a200ff187b82 */ /* 0x000e220000000800 */
[----:B------:R-:W4:Y:S01]  /*e5a0*/  S2R R25, SR_TID.X ;  /* 0x0000000000197919 */ /* 0x000f220000002100 */
[----:B------:R-:W-:Y:S02]  /*e5b0*/  UIADD3 UR9, UR11, UR5, URZ ;  /* 0x000000050b097290 */ /* 0x000fe4000fffe03f */
[----:B------:R-:W-:Y:S01]  /*e5c0*/  USHF.R.S32.HI UR10, URZ, 0x1f, UR42 ;  /* 0x0000001f3f0a7899 */ /* 0x000fe2000801142a */
[----:B------:R-:W3:Y:S01]  /*e5d0*/  LDL.LU R26, [R1+0x364] ;  /* 0x00036400011a7983 */ /* 0x000ee20000300800 */
[----:B------:R-:W-:Y:S01]  /*e5e0*/  UISETP.GT.U32.AND UP0, UPT, UR9, 0x2, UPT ;  /* 0x000000020900788c */ /* 0x000fe2000bf04070 */
[----:B------:R-:W-:Y:S01]  /*e5f0*/  IMAD.MOV.U32 R42, RZ, RZ, -0x1 ;  /* 0xffffffffff2a7424 */ /* 0x000fe200078e00ff */
[----:B------:R-:W-:Y:S01]  /*e600*/  ULDC.64 UR14, c[0x0][0x5d0] ;  /* 0x00017400000e7ab9 */ /* 0x000fe20000000a00 */
[----:B------:R-:W-:Y:S01]  /*e610*/  ULDC UR6, c[0x0][0x284] ;  /* 0x0000a10000067ab9 */ /* 0x000fe20000000800 */
[----:B------:R-:W-:-:S02]  /*e620*/  UIMAD UR5, UR10, UR14, URZ ;  /* 0x0000000e0a0572a4 */ /* 0x000fc4000f8e023f */
[----:B------:R-:W-:Y:S01]  /*e630*/  IMAD.U32 R27, RZ, RZ, UR14 ;  /* 0x0000000eff1b7e24 */ /* 0x000fe2000f8e00ff */
[----:B------:R-:W-:Y:S02]  /*e640*/  UISETP.LT.U32.AND UP0, UPT, UR11, 0x3, UP0 ;  /* 0x000000030b00788c */ /* 0x000fe40008701070 */
[----:B------:R-:W-:Y:S02]  /*e650*/  UISETP.GE.U32.AND UP1, UPT, UR11, 0x3, UPT ;  /* 0x000000030b00788c */ /* 0x000fe4000bf26070 */
[----:B------:R-:W-:-:S04]  /*e660*/  UIMAD.WIDE.U32 UR12, UR9, -0x55555555, URZ ;  /* 0xaaaaaaab090c78a5 */ /* 0x000fc8000f8e003f */
[----:B------:R-:W-:Y:S01]  /*e670*/  USHF.R.U32.HI UR12, URZ, 0x1, UR13 ;  /* 0x000000013f0c7899 */ /* 0x000fe2000801160d */
[----:B----4-:R-:W-:Y:S01]  /*e680*/  SHF.R.U32.HI R35, RZ, 0x7, R25 ;  /* 0x00000007ff237819 */ /* 0x010fe20000011619 */
[----:B------:R-:W-:-:S03]  /*e690*/  IMAD.SHL.U32 R32, R25, 0x2, RZ ;  /* 0x0000000219207824 */ /* 0x000fc600078e00ff */
[----:B------:R-:W-:Y:S01]  /*e6a0*/  LOP3.LUT R35, R35, 0x1, RZ, 0xc0, !PT ;  /* 0x0000000123237812 */ /* 0x000fe200078ec0ff */
[----:B--2---:R-:W-:Y:S01]  /*e6b0*/  IMAD R33, R13, 0xe0, RZ ;  /* 0x000000e00d217824 */ /* 0x004fe200078e02ff */
[----:B------:R-:W-:-:S04]  /*e6c0*/  LOP3.LUT R13, R25, 0x3, RZ, 0xc0, !PT ;  /* 0x00000003190d7812 */ /* 0x000fc800078ec0ff */
[----:B0-----:R-:W-:Y:S01]  /*e6d0*/  ISETP.GE.AND P0, PT, R33, R24, PT ;  /* 0x000000182100720c */ /* 0x001fe20003f06270 */
[----:B------:R-:W-:Y:S01]  /*e6e0*/  IMAD R34, R13, -0x2, R24 ;  /* 0xfffffffe0d227824 */ /* 0x000fe200078e0218 */
[----:B------:R-:W-:Y:S01]  /*e6f0*/  SHF.R.U32.HI R24, RZ, 0x2, R25 ;  /* 0x00000002ff187819 */ /* 0x000fe20000011619 */
[----:B---3--:R-:W-:Y:S01]  /*e700*/  IMAD.WIDE R38, R26, 0x100, RZ ;  /* 0x000001001a267825 */ /* 0x008fe200078e02ff */
[----:B------:R-:W-:Y:S02]  /*e710*/  LOP3.LUT R13, R25, 0x60, RZ, 0xc0, !PT ;  /* 0x00000060190d7812 */ /* 0x000fe400078ec0ff */
[----:B------:R-:W-:Y:S01]  /*e720*/  LOP3.LUT R24, R24, 0x7, RZ, 0xc0, !PT ;  /* 0x0000000718187812 */ /* 0x000fe200078ec0ff */
[----:B------:R-:W-:Y:S01]  /*e730*/  IMAD.SHL.U32 R25, R35, 0x40, RZ ;  /* 0x0000004023197824 */ /* 0x000fe200078e00ff */
[----:B------:R-:W-:Y:S01]  /*e740*/  SHF.R.U32.HI R13, RZ, 0x1, R13 ;  /* 0x00000001ff0d7819 */ /* 0x000fe2000001160d */
[----:B------:R-:W-:Y:S01]  /*e750*/  IMAD.IADD R34, R34, 0x1, -R33 ;  /* 0x0000000122227824 */ /* 0x000fe200078e0a21 */
[----:B------:R-:W-:-:S02]  /*e760*/  LOP3.LUT R32, R33, 0x6, R32, 0xf8, !PT ;  /* 0x0000000621207812 */ /* 0x000fc400078ef820 */
[--C-:B------:R-:W-:Y:S02]  /*e770*/  LOP3.LUT R36, R25, 0x40, R24.reuse, 0xe2, !PT ;  /* 0x0000004019247812 */ /* 0x100fe400078ee218 */
[----:B------:R-:W-:Y:S02]  /*e780*/  IADD3 R24, RZ, -R13, -R24 ;  /* 0x8000000dff187210 */ /* 0x000fe40007ffe818 */
[----:B------:R-:W-:Y:S01]  /*e790*/  LOP3.LUT R36, R38, R36, R13, 0xfe, !PT ;  /* 0x0000002426247212 */ /* 0x000fe200078efe0d */
[----:B------:R-:W-:Y:S01]  /*e7a0*/  IMAD.SHL.U32 R13, R26, 0x100, RZ ;  /* 0x000001001a0d7824 */ /* 0x000fe200078e00ff */
[----:B------:R-:W-:Y:S01]  /*e7b0*/  SHF.R.S32.HI R33, RZ, 0x1f, R32 ;  /* 0x0000001fff217819 */ /* 0x000fe20000011420 */
[----:B------:R-:W-:-:S03]  /*e7c0*/  IMAD R35, R35, -0x40, R24 ;  /* 0xffffffc023237824 */ /* 0x000fc600078e0218 */
[----:B------:R-:W-:Y:S01]  /*e7d0*/  ISETP.GE.OR P0, PT, R13, UR6, P0 ;  /* 0x000000060d007c0c */ /* 0x000fe20008706670 */
[----:B------:R-:W-:Y:S01]  /*e7e0*/  IMAD.WIDE.U32 R26, R27, UR42, R32 ;  /* 0x0000002a1b1a7c25 */ /* 0x000fe2000f8e0020 */
[----:B------:R-:W-:Y:S01]  /*e7f0*/  IADD3 R35, -R13, UR6, R35 ;  /* 0x000000060d237c10 */ /* 0x000fe2000fffe123 */
[----:B------:R-:W-:Y:S02]  /*e800*/  UIMAD UR6, UR42, UR15, UR5 ;  /* 0x0000000f2a0672a4 */ /* 0x000fe4000f8e0205 */
[----:B------:R-:W-:-:S04]  /*e810*/  USEL UR5, URZ, 0x1, !UP0 ;  /* 0x000000013f057887 */ /* 0x000fc8000c000000 */
[----:B------:R-:W-:Y:S01]  /*e820*/  ULOP3.LUT UR4, UR4, UR5, URZ, 0x3c, !UPT ;  /* 0x0000000504047292 */ /* 0x000fe2000f8e3c3f */
[----:B------:R-:W-:Y:S01]  /*e830*/  VIADD R27, R27, UR6 ;  /* 0x000000061b1b7c36 */ /* 0x000fe20008000000 */
[----:B------:R-:W-:Y:S02]  /*e840*/  UIMAD UR5, UR12, -0x3, UR9 ;  /* 0xfffffffd0c0578a4 */ /* 0x000fe4000f8e0209 */
[----:B------:R-:W-:Y:S01]  /*e850*/  @UP1 ULOP3.LUT UR4, UR4, 0x1, UR12, 0x78, !UPT ;  /* 0x0000000104041892 */ /* 0x000fe2000f8e780c */
[----:B------:R-:W-:Y:S11]  /*e860*/  @P0 BRA `(.L_x_37) ;  /* 0x0000010800ac0947 */ /* 0x000ff60003800000 */
[----:B------:R-:W0:Y:S01]  /*e870*/  LDC.64 R28, c[0x0][0x5c8] ;  /* 0x00017200ff1c7b82 */ /* 0x000e220000000a00 */
[----:B------:R-:W-:Y:S01]  /*e880*/  ULDC.64 UR12, c[0x0][0x5c0] ;  /* 0x00017000000c7ab9 */ /* 0x000fe20000000a00 */
[----:B------:R-:W-:Y:S01]  /*e890*/  BSSY B0, `(.L_x_37) ;  /* 0x00010a8000007945 */ /* 0x000fe20003800000 */
[-C--:B0-----:R-:W-:Y:S01]  /*e8a0*/  IMAD R13, R39, R28.reuse, RZ ;  /* 0x0000001c270d7224 */ /* 0x081fe200078e02ff */
[----:B------:R-:W-:Y:S01]  /*e8b0*/  SHF.L.U64.HI R37, R28, 0x3, R29 ;  /* 0x000000031c257819 */ /* 0x000fe2000001021d */
[----:B------:R-:W-:-:S04]  /*e8c0*/  IMAD.WIDE.U32 R26, R36, R28, R26 ;  /* 0x0000001c241a7225 */ /* 0x000fc800078e001a */
[----:B------:R-:W-:Y:S01]  /*e8d0*/  IMAD R13, R36, R29, R13 ;  /* 0x0000001d240d7224 */ /* 0x000fe200078e020d */
[C---:B------:R-:W-:Y:S01]  /*e8e0*/  LEA R30, P2, R28.reuse, R26, 0x7 ;  /* 0x0000001a1c1e7211 */ /* 0x040fe200078438ff */
[----:B------:R-:W-:Y:S01]  /*e8f0*/  IMAD.SHL.U32 R25, R28, 0x8, RZ ;  /* 0x000000081c197824 */ /* 0x000fe200078e00ff */
[----:B------:R-:W-:Y:S01]  /*e900*/  IADD3 R24, P5, R26, UR12, RZ ;  /* 0x0000000c1a187c10 */ /* 0x000fe2000ffbe0ff */
[----:B------:R-:W-:-:S03]  /*e910*/  IMAD.IADD R13, R27, 0x1, R13 ;  /* 0x000000011b0d7824 */ /* 0x000fc600078e020d */
[----:B------:R-:W-:Y:S02]  /*e920*/  IADD3 R26, P0, P1, R26, UR12, R25 ;  /* 0x0000000c1a1a7c10 */ /* 0x000fe4000f91e019 */
[----:B------:R-:W-:Y:S02]  /*e930*/  LEA.HI.X R31, R28, R13, R29, 0x7, P2 ;  /* 0x0000000d1c1f7211 */ /* 0x000fe400010f3c1d */
[C---:B------:R-:W-:Y:S02]  /*e940*/  IADD3 R28, P2, P3, R30.reuse, UR12, R25 ;  /* 0x0000000c1e1c7c10 */ /* 0x040fe4000fb5e019 */
[----:B------:R-:W-:Y:S02]  /*e950*/  IADD3.X R25, R13, UR13, RZ, P5, !PT ;  /* 0x0000000d0d197c10 */ /* 0x000fe4000affe4ff */
[----:B------:R-:W-:Y:S02]  /*e960*/  FSETP.NEU.AND P5, PT, RZ, UR40, PT ;  /* 0x00000028ff007c0b */ /* 0x000fe4000bfad000 */
[----:B------:R-:W-:-:S02]  /*e970*/  IADD3 R30, P6, R30, UR12, RZ ;  /* 0x0000000c1e1e7c10 */ /* 0x000fc4000ffde0ff */
[--C-:B------:R-:W-:Y:S02]  /*e980*/  IADD3.X R29, R31, UR13, R37.reuse, P2, P3 ;  /* 0x0000000d1f1d7c10 */ /* 0x100fe400097e6425 */
[----:B------:R-:W-:Y:S02]  /*e990*/  IADD3.X R27, R13, UR13, R37, P0, P1 ;  /* 0x0000000d0d1b7c10 */ /* 0x000fe400087e2425 */
[----:B------:R-:W-:-:S05]  /*e9a0*/  IADD3.X R31, R31, UR13, RZ, P6, !PT ;  /* 0x0000000d1f1f7c10 */ /* 0x000fca000b7fe4ff */
[----:B------:R-:W-:Y:S05]  /*e9b0*/  @!P5 BRA `(.L_x_38) ;  /* 0x000000c40034d947 */ /* 0x000fea0003800000 */
[----:B------:R-:W-:Y:S01]  /*e9c0*/  ULDC.64 UR12, c[0x0][0x5b8] ;  /* 0x00016e00000c7ab9 */ /* 0x000fe20000000a00 */
[----:B------:R-:W-:Y:S01]  /*e9d0*/  ULDC.64 UR14, c[0x0][0x5a8] ;  /* 0x00016a00000e7ab9 */ /* 0x000fe20000000a00 */
[----:B------:R-:W-:Y:S02]  /*e9e0*/  UIMAD UR6, UR10, UR12, URZ ;  /* 0x0000000c0a0672a4 */ /* 0x000fe4000f8e023f */
[----:B------:R-:W-:Y:S01]  /*e9f0*/  IMAD.U32 R13, RZ, RZ, UR12 ;  /* 0x0000000cff0d7e24 */ /* 0x000fe2000f8e00ff */
[----:B------:R-:W-:Y:S01]  /*ea00*/  ISETP.GE.AND P3, PT, R35, 0x1, PT ;  /* 0x000000012300780c */ /* 0x000fe20003f66270 */
[----:B------:R-:W-:Y:S01]  /*ea10*/  BSSY B1, `(.L_x_39) ;  /* 0x000000f000017945 */ /* 0x000fe20003800000 */
[----:B------:R-:W-:Y:S02]  /*ea20*/  UIMAD UR6, UR42, UR13, UR6 ;  /* 0x0000000d2a0672a4 */ /* 0x000fe4000f8e0206 */
[----:B------:R-:W-:Y:S01]  /*ea30*/  IMAD.WIDE.U32 R32, R13, UR42, R32 ;  /* 0x0000002a0d207c25 */ /* 0x000fe2000f8e0020 */
[----:B------:R-:W-:-:S03]  /*ea40*/  ULDC.64 UR12, c[0x0][0x5b0] ;  /* 0x00016c00000c7ab9 */ /* 0x000fc60000000a00 */
[----:B------:R-:W-:Y:S02]  /*ea50*/  IMAD.MOV.U32 R40, RZ, RZ, R32 ;  /* 0x000000ffff287224 */ /* 0x000fe400078e0020 */
[----:B------:R-:W-:Y:S02]  /*ea60*/  VIADD R41, R33, UR6 ;  /* 0x0000000621297c36 */ /* 0x000fe40008000000 */
[----:B------:R-:W-:Y:S02]  /*ea70*/  IMAD R13, R39, UR12, RZ ;  /* 0x0000000c270d7c24 */ /* 0x000fe4000f8e02ff */
[----:B------:R-:W-:-:S04]  /*ea80*/  IMAD.WIDE.U32 R32, R36, UR12, R40 ;  /* 0x0000000c24207c25 */ /* 0x000fc8000f8e0028 */
[----:B------:R-:W-:Y:S01]  /*ea90*/  IMAD R13, R36, UR13, R13 ;  /* 0x0000000d240d7c24 */ /* 0x000fe2000f8e020d */
[----:B------:R-:W-:-:S04]  /*eaa0*/  IADD3 R32, P0, R32, UR14, RZ ;  /* 0x0000000e20207c10 */ /* 0x000fc8000ff1e0ff */
[--C-:B------:R-:W-:Y:S02]  /*eab0*/  IADD3.X R33, R33, UR15, R13.reuse, P0, !PT ;  /* 0x0000000f21217c10 */ /* 0x100fe400087fe40d */
[----:B------:R-:W-:Y:S02]  /*eac0*/  ISETP.LT.OR P0, PT, R34, 0x1, !P3 ;  /* 0x000000012200780c */ /* 0x000fe40005f01670 */
[----:B------:R-:W-:-:S11]  /*ead0*/  PRMT R13, RZ, 0x7610, R13 ;  /* 0x00007610ff0d7816 */ /* 0x000fd6000000000d */
[----:B------:R-:W-:Y:S05]  /*eae0*/  @P0 BRA `(.L_x_40) ;  /* 0x0000000000040947 */ /* 0x000fea0003800000 */
[----:B------:R0:W5:Y:S02]  /*eaf0*/  LDG.E.U8 R13, desc[UR48][R32.64] ;  /* 0x00000030200d7981 */ /* 0x000164000c1e1100 */
.L_x_40:
[----:B------:R-:W-:Y:S05]  /*eb00*/  BSYNC B1 ;  /* 0x0000000000017941 */ /* 0x000fea0003800000 */
.L_x_39:
[----:B-----5:R-:W-:Y:S01]  /*eb10*/  LOP3.LUT R13, R13, 0xff, RZ, 0xc0, !PT ;  /* 0x000000ff0d0d7812 */ /* 0x020fe200078ec0ff */
[----:B------:R-:W-:Y:S03]  /*eb20*/  BSSY B1, `(.L_x_41) ;  /* 0x000000b000017945 */ /* 0x000fe60003800000 */
[----:B------:R-:W-:-:S05]  /*eb30*/  F2FP.F16.E4M3.UNPACK_B R13, R13 ;  /* 0x0000000dff0d723e */ /* 0x000fca00020006ff */
[----:B------:R-:W-:-:S05]  /*eb40*/  HADD2.F32 R13, -RZ, R13.H0_H0 ;  /* 0x2000000dff0d7230 */ /* 0x000fca0000004100 */
[----:B------:R-:W-:-:S04]  /*eb50*/  FMUL R13, R13, UR40 ;  /* 0x000000280d0d7c20 */ /* 0x000fc80008400000 */
[----:B------:R-:W-:-:S05]  /*eb60*/  FFMA R12, R12, UR41, R13 ;  /* 0x000000290c0c7c23 */ /* 0x000fca000800000d */
[----:B------:R-:W-:-:S05]  /*eb70*/  F2FP.SATFINITE.E4M3.F32.PACK_AB_MERGE_C R12, RZ, R12, RZ ;  /* 0x0000000cff0c723e */ /* 0x000fca00048070ff */
[----:B------:R2:W-:Y:S01]  /*eb80*/  @!P0 STG.E.U8 desc[UR48][R24.64], R12 ;  /* 0x0000000c18008986 */ /* 0x0005e2000c101130 */
[----:B------:R-:W-:Y:S02]  /*eb90*/  ISETP.LT.OR P0, PT, R34, 0x2, !P3 ;  /* 0x000000022200780c */ /* 0x000fe40005f01670 */
[----:B--2---:R-:W-:-:S11]  /*eba0*/  PRMT R12, RZ, 0x7610, R12 ;  /* 0x00007610ff0c7816 */ /* 0x004fd6000000000c */
[----:B------:R-:W-:Y:S05]  /*ebb0*/  @P0 BRA `(.L_x_42) ;  /* 0x0000000000040947 */ /* 0x000fea0003800000 */
[----:B------:R2:W5:Y:S02]  /*ebc0*/  LDG.E.U8 R12, desc[UR48][R32.64+0x1] ;  /* 0x00000130200c7981 */ /* 0x000564000c1e1100 */
.L_x_42:
[----:B------:R-:W-:Y:S05]  /*ebd0*/  BSYNC B1 ;  /* 0x0000000000017941 */ /* 0x000fea0003800000 */
.L_x_41:
[----:B-----5:R-:W-:Y:S01]  /*ebe0*/  LOP3.LUT R12, R12, 0xff, RZ, 0xc0, !PT ;  /* 0x000000ff0c0c7812 */ /* 0x020fe200078ec0ff */
[----:B------:R-:W-:Y:S01]  /*ebf0*/  BSSY B1, `(.L_x_43) ;  /* 0x0000013000017945 */ /* 0x000fe20003800000 */
[----:B------:R-:W-:Y:S02]  /*ec00*/  ISETP.GE.AND P2, PT, R35, 0x9, PT ;  /* 0x000000092300780c */ /* 0x000fe40003f46270 */
[----:B------:R-:W-:-:S05]  /*ec10*/  F2FP.F16.E4M3.UNPACK_B R12, R12 ;  /* 0x0000000cff0c723e */ /* 0x000fca00020006ff */
[----:B------:R-:W-:-:S05]  /*ec20*/  HADD2.F32 R12, -RZ, R12.H0_H0 ;  /* 0x2000000cff0c7230 */ /* 0x000fca0000004100 */
[----:B------:R-:W-:-:S04]  /*ec30*/  FMUL R12, R12, UR40 ;  /* 0x000000280c0c7c20 */ /* 0x000fc80008400000 */
[----:B------:R-:W-:-:S05]  /*ec40*/  FFMA R11, R11, UR41, R12 ;  /* 0x000000290b0b7c23 */ /* 0x000fca000800000c */
[----:B------:R-:W-:-:S05]  /*ec50*/  F2FP.SATFINITE.E4M3.F32.PACK_AB_MERGE_C R11, RZ, R11, RZ ;  /* 0x0000000bff0b723e */ /* 0x000fca00048070ff */
[----:B------:R3:W-:Y:S01]  /*ec60*/  @!P0 STG.E.U8 desc[UR48][R24.64+0x1], R11 ;  /* 0x0000010b18008986 */ /* 0x0007e2000c101130 */
[----:B------:R-:W-:-:S05]  /*ec70*/  IADD3 R12, P0, R36, 0x8, RZ ;  /* 0x00000008240c7810 */ /* 0x000fca0007f1e0ff */
[----:B---3--:R-:W-:-:S04]  /*ec80*/  IMAD.X R11, RZ, RZ, R39, P0 ;  /* 0x000000ffff0b7224 */ /* 0x008fc800000e0627 */
[----:B------:R-:W-:-:S04]  /*ec90*/  IMAD R11, R11, UR12, RZ ;  /* 0x0000000c0b0b7c24 */ /* 0x000fc8000f8e02ff */
[C---:B------:R-:W-:Y:S02]  /*eca0*/  IMAD R11, R12.reuse, UR13, R11 ;  /* 0x0000000d0c0b7c24 */ /* 0x040fe4000f8e020b */
[----:B------:R-:W-:-:S03]  /*ecb0*/  IMAD.WIDE.U32 R12, R12, UR12, R40 ;  /* 0x0000000c0c0c7c25 */ /* 0x000fc6000f8e0028 */
[----:B------:R-:W-:-:S04]  /*ecc0*/  IADD3 R12, P0, R12, UR14, RZ ;  /* 0x0000000e0c0c7c10 */ /* 0x000fc8000ff1e0ff */
[--C-:B------:R-:W-:Y:S02]  /*ecd0*/  IADD3.X R13, R13, UR15, R11.reuse, P0, !PT ;  /* 0x0000000f0d0d7c10 */ /* 0x100fe400087fe40b */
[----:B------:R-:W-:Y:S02]  /*ece0*/  ISETP.LT.OR P0, PT, R34, 0x1, !P2 ;  /* 0x000000012200780c */ /* 0x000fe40005701670 */
[----:B------:R-:W-:-:S11]  /*ecf0*/  PRMT R11, RZ, 0x7610, R11 ;  /* 0x00007610ff0b7816 */ /* 0x000fd6000000000b */
[----:B------:R-:W-:Y:S05]  /*ed00*/  @P0 BRA `(.L_x_44) ;  /* 0x0000000000040947 */ /* 0x000fea0003800000 */
[----:B------:R3:W5:Y:S02]  /*ed10*/  LDG.E.U8 R11, desc[UR48][R12.64] ;  /* 0x000000300c0b7981 */ /* 0x000764000c1e1100 */
.L_x_44:
[----:B------:R-:W-:Y:S05]  /*ed20*/  BSYNC B1 ;  /* 0x0000000000017941 */ /* 0x000fea0003800000 */
.L_x_43:
        /* <DEDUP_REMOVED lines=9> */
[----:B----4-:R-:W-:-:S11]  /*edc0*/  PRMT R10, RZ, 0x7610, R10 ;  /* 0x00007610ff0a7816 */ /* 0x010fd6000000000a */
[----:B------:R-:W-:Y:S05]  /*edd0*/  @P0 BRA `(.L_x_46) ;  /* 0x0000000000040947 */ /* 0x000fea0003800000 */
[----:B------:R4:W5:Y:S02]  /*ede0*/  LDG.E.U8 R10, desc[UR48][R12.64+0x1] ;  /* 0x000001300c0a7981 */ /* 0x000964000c1e1100 */
.L_x_46:
[----:B------:R-:W-:Y:S05]  /*edf0*/  BSYNC B1 ;  /* 0x0000000000017941 */ /* 0x000fea0003800000 */
.L_x_45:
[----:B-----5:R-:W-:Y:S01]  /*ee00*/  LOP3.LUT R10, R10, 0xff, RZ, 0xc0, !PT ;  /* 0x000000ff0a0a7812 */ /* 0x020fe200078ec0ff */
[----:B------:R-:W-:Y:S01]  /*ee10*/  BSSY B1, `(.L_x_47) ;  /* 0x000000b000017945 */ /* 0x000fe20003800000 */
[----:B------:R-:W-:Y:S02]  /*ee20*/  ISETP.LT.OR P1, PT, R34, 0x9, !P3 ;  /* 0x000000092200780c */ /* 0x000fe40005f21670 */
[----:B------:R-:W-:-:S05]  /*ee30*/  F2FP.F16.E4M3.UNPACK_B R10, R10 ;  /* 0x0000000aff0a723e */ /* 0x000fca00020006ff */
[----:B------:R-:W-:-:S05]  /*ee40*/  HADD2.F32 R10, -RZ, R10.H0_H0 ;  /* 0x2000000aff0a7230 */ /* 0x000fca0000004100 */
[----:B------:R-:W-:-:S04]  /*ee50*/  FMUL R10, R10, UR40 ;  /* 0x000000280a0a7c20 */ /* 0x000fc80008400000 */
[----:B------:R-:W-:-:S05]  /*ee60*/  FFMA R9, R9, UR41, R10 ;  /* 0x0000002909097c23 */ /* 0x000fca000800000a */
[----:B------:R-:W-:-:S05]  /*ee70*/  F2FP.SATFINITE.E4M3.F32.PACK_AB_MERGE_C R9, RZ, R9, RZ ;  /* 0x00000009ff09723e */ /* 0x000fca00048070ff */
[----:B------:R0:W-:Y:S02]  /*ee80*/  @!P0 STG.E.U8 desc[UR48][R26.64+0x1], R9 ;  /* 0x000001091a008986 */ /* 0x0001e4000c101130 */
[----:B0-----:R-:W-:Y:S01]  /*ee90*/  PRMT R9, RZ, 0x7610, R9 ;  /* 0x00007610ff097816 */ /* 0x001fe20000000009 */
[----:B------:R-:W-:Y:S06]  /*eea0*/  @P1 BRA `(.L_x_48) ;  /* 0x0000000000041947 */ /* 0x000fec0003800000 */
[----:B------:R0:W5:Y:S02]  /*eeb0*/  LDG.E.U8 R9, desc[UR48][R32.64+0x8] ;  /* 0x0000083020097981 */ /* 0x000164000c1e1100 */
.L_x_48:
[----:B------:R-:W-:Y:S05]  /*eec0*/  BSYNC B1 ;  /* 0x0000000000017941 */ /* 0x000fea0003800000 */
.L_x_47:
        /* <DEDUP_REMOVED lines=9> */
[----:B-1----:R-:W-:Y:S01]  /*ef60*/  PRMT R8, RZ, 0x7610, R8 ;  /* 0x00007610ff087816 */ /* 0x002fe20000000008 */
[----:B------:R-:W-:Y:S06]  /*ef70*/  @P0 BRA `(.L_x_50) ;  /* 0x0000000000040947 */ /* 0x000fec0003800000 */
[----:B------:R1:W5:Y:S02]  /*ef80*/  LDG.E.U8 R8, desc[UR48][R32.64+0x9] ;  /* 0x0000093020087981 */ /* 0x000364000c1e1100 */
.L_x_50:
[----:B------:R-:W-:Y:S05]  /*ef90*/  BSYNC B1 ;  /* 0x0000000000017941 */ /* 0x000fea0003800000 */
.L_x_49:
        /* <DEDUP_REMOVED lines=12> */
.L_x_52:
[----:B------:R-:W-:Y:S05]  /*f060*/  BSYNC B1 ;  /* 0x0000000000017941 */ /* 0x000fea0003800000 */
.L_x_51:
        /* <DEDUP_REMOVED lines=12> */
.L_x_54:
[----:B------:R-:W-:Y:S05]  /*f130*/  BSYNC B1 ;  /* 0x0000000000017941 */ /* 0x000fea0003800000 */
.L_x_53:
        /* <DEDUP_REMOVED lines=12> */
.L_x_56:
[----:B------:R-:W-:Y:S05]  /*f200*/  BSYNC B1 ;  /* 0x0000000000017941 */ /* 0x000fea0003800000 */
.L_x_55:
        /* <DEDUP_REMOVED lines=12> */
.L_x_58:
[----:B------:R-:W-:Y:S05]  /*f2d0*/  BSYNC B1 ;  /* 0x0000000000017941 */ /* 0x000fea0003800000 */
.L_x_57:
        /* <DEDUP_REMOVED lines=12> */
.L_x_60:
[----:B------:R-:W-:Y:S05]  /*f3a0*/  BSYNC B1 ;  /* 0x0000000000017941 */ /* 0x000fea0003800000 */
.L_x_59:
        /* <DEDUP_REMOVED lines=12> */
.L_x_62:
[----:B------:R-:W-:Y:S05]  /*f470*/  BSYNC B1 ;  /* 0x0000000000017941 */ /* 0x000fea0003800000 */
.L_x_61:
[----:B-----5:R-:W-:Y:S01]  /*f480*/  LOP3.LUT R2, R2, 0xff, RZ, 0xc0, !PT ;  /* 0x000000ff02027812 */ /* 0x020fe200078ec0ff */
[----:B------:R-:W-:Y:S01]  /*f490*/  BSSY B1, `(.L_x_63) ;  /* 0x000000b000017945 */ /* 0x000fe20003800000 */
[----:B------:R-:W-:Y:S02]  /*f4a0*/  ISETP.LT.OR P1, PT, R34, 0x19, !P3 ;  /* 0x000000192200780c */ /* 0x000fe40005f21670 */
[----:B------:R-:W-:-:S05]  /*f4b0*/  F2FP.F16.E4M3.UNPACK_B R2, R2 ;  /* 0x00000002ff02723e */ /* 0x000fca00020006ff */
[----:B------:R-:W-:-:S05]  /*f4c0*/  HADD2.F32 R2, -RZ, R2.H0_H0 ;  /* 0x20000002ff027230 */ /* 0x000fca0000004100 */
[----:B------:R-:W-:-:S04]  /*f4d0*/  FMUL R2, R2, UR40 ;  /* 0x0000002802027c20 */ /* 0x000fc80008400000 */
[----:B------:R-:W-:Y:S01]  /*f4e0*/  FFMA R2, R0, UR41, R2 ;  /* 0x0000002900027c23 */ /* 0x000fe20008000002 */
[----:B------:R-:W-:-:S04]  /*f4f0*/  PRMT R0, RZ, 0x7610, R0 ;  /* 0x00007610ff007816 */ /* 0x000fc80000000000 */
[----:B------:R-:W-:-:S05]  /*f500*/  F2FP.SATFINITE.E4M3.F32.PACK_AB_MERGE_C R2, RZ, R2, RZ ;  /* 0x00000002ff02723e */ /* 0x000fca00048070ff */
[----:B------:R0:W-:Y:S01]  /*f510*/  @!P0 STG.E.U8 desc[UR48][R26.64+0x11], R2 ;  /* 0x000011021a008986 */ /* 0x0001e2000c101130 */
[----:B------:R-:W-:Y:S05]  /*f520*/  @P1 BRA `(.L_x_64) ;  /* 0x0000000000041947 */ /* 0x000fea0003800000 */
[----:B------:R0:W5:Y:S02]  /*f530*/  LDG.E.U8 R0, desc[UR48][R32.64+0x18] ;  /* 0x0000183020007981 */ /* 0x000164000c1e1100 */
.L_x_64:
[----:B------:R-:W-:Y:S05]  /*f540*/  BSYNC B1 ;  /* 0x0000000000017941 */ /* 0x000fea0003800000 */
.L_x_63:
[----:B-----5:R-:W-:Y:S01]  /*f550*/  LOP3.LUT R0, R0, 0xff, RZ, 0xc0, !PT ;  /* 0x000000ff00007812 */ /* 0x020fe200078ec0ff */
[----:B------:R-:W-:Y:S01]  /*f560*/  BSSY B1, `(.L_x_65) ;  /* 0x000000b000017945 */ /* 0x000fe20003800000 */
[----:B------:R-:W-:Y:S02]  /*f570*/  ISETP.LT.OR P0, PT, R34, 0x1a, !P3 ;  /* 0x0000001a2200780c */ /* 0x000fe40005f01670 */
[----:B------:R-:W-:-:S05]  /*f580*/  F2FP.F16.E4M3.UNPACK_B R0, R0 ;  /* 0x00000000ff00723e */ /* 0x000fca00020006ff */
[----:B------:R-:W-:-:S05]  /*f590*/  HADD2.F32 R0, -RZ, R0.H0_H0 ;  /* 0x20000000ff007230 */ /* 0x000fca0000004100 */
[----:B------:R-:W-:-:S04]  /*f5a0*/  FMUL R0, R0, UR40 ;  /* 0x0000002800007c20 */ /* 0x000fc80008400000 */
[----:B------:R-:W-:-:S05]  /*f5b0*/  FFMA R0, R14, UR41, R0 ;  /* 0x000000290e007c23 */ /* 0x000fca0008000000 */
[----:B------:R-:W-:Y:S02]  /*f5c0*/  F2FP.SATFINITE.E4M3.F32.PACK_AB_MERGE_C R3, RZ, R0, RZ ;  /* 0x00000000ff03723e */ /* 0x000fe400048070ff */
[----:B------:R-:W-:-:S03]  /*f5d0*/  PRMT R0, RZ, 0x7610, R0 ;  /* 0x00007610ff007816 */ /* 0x000fc60000000000 */
[----:B------:R0:W-:Y:S01]  /*f5e0*/  @!P1 STG.E.U8 desc[UR48][R24.64+0x18], R3 ;  /* 0x0000180318009986 */ /* 0x0001e2000c101130 */
[----:B------:R-:W-:Y:S05]  /*f5f0*/  @P0 BRA `(.L_x_66) ;  /* 0x0000000000040947 */ /* 0x000fea0003800000 */
[----:B------:R0:W5:Y:S02]  /*f600*/  LDG.E.U8 R0, desc[UR48][R32.64+0x19] ;  /* 0x0000193020007981 */ /* 0x000164000c1e1100 */
.L_x_66:
[----:B------:R-:W-:Y:S05]  /*f610*/  BSYNC B1 ;  /* 0x0000000000017941 */ /* 0x000fea0003800000 */
.L_x_65:
[----:B-----5:R-:W-:Y:S01]  /*f620*/  LOP3.LUT R0, R0, 0xff, RZ, 0xc0, !PT ;  /* 0x000000ff00007812 */ /* 0x020fe200078ec0ff */
[----:B------:R-:W-:Y:S01]  /*f630*/  BSSY B1, `(.L_x_67) ;  /* 0x000000b000017945 */ /* 0x000fe20003800000 */
[----:B------:R-:W-:Y:S02]  /*f640*/  ISETP.LT.OR P1, PT, R34, 0x19, !P2 ;  /* 0x000000192200780c */ /* 0x000fe40005721670 */
[----:B------:R-:W-:-:S05]  /*f650*/  F2FP.F16.E4M3.UNPACK_B R0, R0 ;  /* 0x00000000ff00723e */ /* 0x000fca00020006ff */
[----:B------:R-:W-:-:S05]  /*f660*/  HADD2.F32 R0, -RZ, R0.H0_H0 ;  /* 0x20000000ff007230 */ /* 0x000fca0000004100 */
[----:B------:R-:W-:-:S04]  /*f670*/  FMUL R0, R0, UR40 ;  /* 0x0000002800007c20 */ /* 0x000fc80008400000 */
[----:B------:R-:W-:-:S05]  /*f680*/  FFMA R0, R15, UR41, R0 ;  /* 0x000000290f007c23 */ /* 0x000fca0008000000 */
[----:B0-----:R-:W-:Y:S02]  /*f690*/  F2FP.SATFINITE.E4M3.F32.PACK_AB_MERGE_C R3, RZ, R0, RZ ;  /* 0x00000000ff03723e */ /* 0x001fe400048070ff */
[----:B------:R-:W-:-:S03]  /*f6a0*/  PRMT R0, RZ, 0x7610, R0 ;  /* 0x00007610ff007816 */ /* 0x000fc60000000000 */
[----:B------:R0:W-:Y:S01]  /*f6b0*/  @!P0 STG.E.U8 desc[UR48][R24.64+0x19], R3 ;  /* 0x0000190318008986 */ /* 0x0001e2000c101130 */
[----:B------:R-:W-:Y:S05]  /*f6c0*/  @P1 BRA `(.L_x_68) ;  /* 0x0000000000041947 */ /* 0x000fea0003800000 */
[----:B------:R0:W5:Y:S02]  /*f6d0*/  LDG.E.U8 R0, desc[UR48][R12.64+0x18] ;  /* 0x000018300c007981 */ /* 0x000164000c1e1100 */
.L_x_68:
[----:B------:R-:W-:Y:S05]  /*f6e0*/  BSYNC B1 ;  /* 0x0000000000017941 */ /* 0x000fea0003800000 */
.L_x_67:
[----:B-----5:R-:W-:Y:S01]  /*f6f0*/  LOP3.LUT R0, R0, 0xff, RZ, 0xc0, !PT ;  /* 0x000000ff00007812 */ /* 0x020fe200078ec0ff */
[----:B------:R-:W-:Y:S03]  /*f700*/  BSSY B1, `(.L_x_69) ;  /* 0x000000f000017945 */ /* 0x000fe60003800000 */
[----:B------:R-:W-:-:S05]  /*f710*/  F2FP.F16.E4M3.UNPACK_B R0, R0 ;  /* 0x00000000ff00723e */ /* 0x000fca00020006ff */
[----:B------:R-:W-:-:S05]  /*f720*/  HADD2.F32 R0, -RZ, R0.H0_H0 ;  /* 0x20000000ff007230 */ /* 0x000fca0000004100 */
[----:B0-----:R-:W-:-:S04]  /*f730*/  FMUL R3, R0, UR40 ;  /* 0x0000002800037c20 */ /* 0x001fc80008400000 */
[----:B------:R-:W-:Y:S01]  /*f740*/  FFMA R5, R16, UR41, R3 ;  /* 0x0000002910057c23 */ /* 0x000fe20008000003 */
[----:B------:R-:W-:-:S04]  /*f750*/  IADD3 R3, P0, R36, 0x80, RZ ;  /* 0x0000008024037810 */ /* 0x000fc80007f1e0ff */
[----:B------:R-:W-:Y:S01]  /*f760*/  F2FP.SATFINITE.E4M3.F32.PACK_AB_MERGE_C R5, RZ, R5, RZ ;  /* 0x00000005ff05723e */ /* 0x000fe200048070ff */
[----:B------:R-:W-:Y:S01]  /*f770*/  IMAD.X R0, RZ, RZ, R39, P0 ;  /* 0x000000ffff007224 */ /* 0x000fe200000e0627 */
[----:B------:R-:W-:-:S03]  /*f780*/  ISETP.LT.OR P0, PT, R34, 0x1a, !P2 ;  /* 0x0000001a2200780c */ /* 0x000fc60005701670 */
[----:B------:R0:W-:Y:S01]  /*f790*/  @!P1 STG.E.U8 desc[UR48][R26.64+0x18], R5 ;  /* 0x000018051a009986 */ /* 0x0001e2000c101130 */
[----:B------:R-:W-:-:S04]  /*f7a0*/  IMAD R0, R0, UR12, RZ ;  /* 0x0000000c00007c24 */ /* 0x000fc8000f8e02ff */
[--C-:B------:R-:W-:Y:S01]  /*f7b0*/  IMAD R4, R3, UR13, R0.reuse ;  /* 0x0000000d03047c24 */ /* 0x100fe2000f8e0200 */
[----:B------:R-:W-:-:S04]  /*f7c0*/  PRMT R0, RZ, 0x7610, R0 ;  /* 0x00007610ff007816 */ /* 0x000fc80000000000 */
[----:B------:R-:W-:Y:S05]  /*f7d0*/  @P0 BRA `(.L_x_70) ;  /* 0x0000000000040947 */ /* 0x000fea0003800000 */
[----:B------:R0:W5:Y:S02]  /*f7e0*/  LDG.E.U8 R0, desc[UR48][R12.64+0x19] ;  /* 0x000019300c007981 */ /* 0x000164000c1e1100 */
.L_x_70:
[----:B------:R-:W-:Y:S05]  /*f7f0*/  BSYNC B1 ;  /* 0x0000000000017941 */ /* 0x000fea0003800000 */
.L_x_69:
[----:B-----5:R-:W-:Y:S01]  /*f800*/  LOP3.LUT R0, R0, 0xff, RZ, 0xc0, !PT ;  /* 0x000000ff00007812 */ /* 0x020fe200078ec0ff */
[----:B------:R-:W-:Y:S01]  /*f810*/  IMAD.WIDE.U32 R2, R3, UR12, R40 ;  /* 0x0000000c03027c25 */ /* 0x000fe2000f8e0028 */
[----:B------:R-:W-:Y:S02]  /*f820*/  BSSY B1, `(.L_x_71) ;  /* 0x000000e000017945 */ /* 0x000fe40003800000 */
[----:B------:R-:W-:Y:S02]  /*f830*/  F2FP.F16.E4M3.UNPACK_B R0, R0 ;  /* 0x00000000ff00723e */ /* 0x000fe400020006ff */
[----:B------:R-:W-:-:S03]  /*f840*/  IADD3 R2, P1, R2, UR14, RZ ;  /* 0x0000000e02027c10 */ /* 0x000fc6000ff3e0ff */
[----:B------:R-:W-:Y:S01]  /*f850*/  HADD2.F32 R0, -RZ, R0.H0_H0 ;  /* 0x20000000ff007230 */ /* 0x000fe20000004100 */
[----:B------:R-:W-:Y:S02]  /*f860*/  IADD3.X R3, R3, UR15, R4, P1, !PT ;  /* 0x0000000f03037c10 */ /* 0x000fe40008ffe404 */
[----:B------:R-:W-:Y:S02]  /*f870*/  ISETP.GE.AND P1, PT, R35, 0x81, PT ;  /* 0x000000812300780c */ /* 0x000fe40003f26270 */
[----:B------:R-:W-:Y:S02]  /*f880*/  FMUL R0, R0, UR40 ;  /* 0x0000002800007c20 */ /* 0x000fe40008400000 */
[----:B------:R-:W-:Y:S02]  /*f890*/  ISETP.LT.OR P6, PT, R34, 0x1, !P1 ;  /* 0x000000012200780c */ /* 0x000fe40004fc1670 */
[----:B------:R-:W-:-:S05]  /*f8a0*/  FFMA R0, R17, UR41, R0 ;  /* 0x0000002911007c23 */ /* 0x000fca0008000000 */
[----:B0-----:R-:W-:Y:S02]  /*f8b0*/  F2FP.SATFINITE.E4M3.F32.PACK_AB_MERGE_C R5, RZ, R0, RZ ;  /* 0x00000000ff05723e */ /* 0x001fe400048070ff */
[----:B------:R-:W-:-:S03]  /*f8c0*/  PRMT R0, RZ, 0x7610, R0 ;  /* 0x00007610ff007816 */ /* 0x000fc60000000000 */
[----:B------:R0:W-:Y:S01]  /*f8d0*/  @!P0 STG.E.U8 desc[UR48][R26.64+0x19], R5 ;  /* 0x000019051a008986 */ /* 0x0001e2000c101130 */
[----:B------:R-:W-:Y:S05]  /*f8e0*/  @P6 BRA `(.L_x_72) ;  /* 0x0000000000046947 */ /* 0x000fea0003800000 */
[----:B------:R0:W5:Y:S02]  /*f8f0*/  LDG.E.U8 R0, desc[UR48][R2.64] ;  /* 0x0000003002007981 */ /* 0x000164000c1e1100 */
.L_x_72:
[----:B------:R-:W-:Y:S05]  /*f900*/  BSYNC B1 ;  /* 0x0000000000017941 */ /* 0x000fea0003800000 */
.L_x_71:
[----:B-----5:R-:W-:Y:S01]  /*f910*/  LOP3.LUT R0, R0, 0xff, RZ, 0xc0, !PT ;  /* 0x000000ff00007812 */ /* 0x020fe200078ec0ff */
[----:B------:R-:W-:Y:S01]  /*f920*/  BSSY B1, `(.L_x_73) ;  /* 0x000000b000017945 */ /* 0x000fe20003800000 */
[----:B------:R-:W-:Y:S02]  /*f930*/  ISETP.LT.OR P5, PT, R34, 0x2, !P1 ;  /* 0x000000022200780c */ /* 0x000fe40004fa1670 */
[----:B------:R-:W-:-:S05]  /*f940*/  F2FP.F16.E4M3.UNPACK_B R0, R0 ;  /* 0x00000000ff00723e */ /* 0x000fca00020006ff */
[----:B------:R-:W-:-:S05]  /*f950*/  HADD2.F32 R0, -RZ, R0.H0_H0 ;  /* 0x20000000ff007230 */ /* 0x000fca0000004100 */
[----:B0-----:R-:W-:Y:S01]  /*f960*/  FMUL R5, R0, UR40 ;  /* 0x0000002800057c20 */ /* 0x001fe20008400000 */
[----:B------:R-:W-:-:S03]  /*f970*/  PRMT R0, RZ, 0x7610, R0 ;  /* 0x00007610ff007816 */ /* 0x000fc60000000000 */
[----:B------:R-:W-:-:S05]  /*f980*/  FFMA R5, R18, UR41, R5 ;  /* 0x0000002912057c23 */ /* 0x000fca0008000005 */
[----:B------:R-:W-:-:S05]  /*f990*/  F2FP.SATFINITE.E4M3.F32.PACK_AB_MERGE_C R5, RZ, R5, RZ ;  /* 0x00000005ff05723e */ /* 0x000fca00048070ff */
[----:B------:R0:W-:Y:S01]  /*f9a0*/  @!P6 STG.E.U8 desc[UR48][R30.64], R5 ;  /* 0x000000051e00e986 */ /* 0x0001e2000c101130 */
[----:B------:R-:W-:Y:S05]  /*f9b0*/  @P5 BRA `(.L_x_74) ;  /* 0x0000000000045947 */ /* 0x000fea0003800000 */
[----:B------:R0:W5:Y:S02]  /*f9c0*/  LDG.E.U8 R0, desc[UR48][R2.64+0x1] ;  /* 0x0000013002007981 */ /* 0x000164000c1e1100 */
.L_x_74:
[----:B------:R-:W-:Y:S05]  /*f9d0*/  BSYNC B1 ;  /* 0x0000000000017941 */ /* 0x000fea0003800000 */
.L_x_73:
[----:B-----5:R-:W-:Y:S01]  /*f9e0*/  LOP3.LUT R0, R0, 0xff, RZ, 0xc0, !PT ;  /* 0x000000ff00007812 */ /* 0x020fe200078ec0ff */
[----:B------:R-:W-:Y:S01]  /*f9f0*/  BSSY B1, `(.L_x_75) ;  /* 0x0000013000017945 */ /* 0x000fe20003800000 */
[----:B0-----:R-:W-:Y:S02]  /*fa00*/  IADD3 R5, P0, R36, 0x88, RZ ;  /* 0x0000008824057810 */ /* 0x001fe40007f1e0ff */
[----:B------:R-:W-:-:S03]  /*fa10*/  F2FP.F16.E4M3.UNPACK_B R0, R0 ;  /* 0x00000000ff00723e */ /* 0x000fc600020006ff */
[----:B------:R-:W-:Y:S01]  /*fa20*/  IMAD.X R38, RZ, RZ, R39, P0 ;  /* 0x000000ffff267224 */ /* 0x000fe200000e0627 */
[----:B------:R-:W-:Y:S01]  /*fa30*/  ISETP.GE.AND P0, PT, R35, 0x89, PT ;  /* 0x000000892300780c */ /* 0x000fe20003f06270 */
[----:B------:R-:W-:Y:S02]  /*fa40*/  HADD2.F32 R0, -RZ, R0.H0_H0 ;  /* 0x20000000ff007230 */ /* 0x000fe40000004100 */
[----:B------:R-:W-:Y:S02]  /*fa50*/  IMAD R38, R38, UR12, RZ ;  /* 0x0000000c26267c24 */ /* 0x000fe4000f8e02ff */
[----:B------:R-:W-:-:S04]  /*fa60*/  IMAD.WIDE.U32 R40, R5, UR12, R40 ;  /* 0x0000000c05287c25 */ /* 0x000fc8000f8e0028 */
[----:B------:R-:W-:Y:S01]  /*fa70*/  FMUL R0, R0, UR40 ;  /* 0x0000002800007c20 */ /* 0x000fe20008400000 */
[----:B------:R-:W-:-:S03]  /*fa80*/  IMAD R5, R5, UR13, R38 ;  /* 0x0000000d05057c24 */ /* 0x000fc6000f8e0226 */
[----:B------:R-:W-:Y:S01]  /*fa90*/  FFMA R0, R19, UR41, R0 ;  /* 0x0000002913007c23 */ /* 0x000fe20008000000 */
[----:B------:R-:W-:-:S04]  /*faa0*/  IADD3 R4, P6, R40, UR14, RZ ;  /* 0x0000000e28047c10 */ /* 0x000fc8000ffde0ff */
[----:B------:R-:W-:Y:S02]  /*fab0*/  F2FP.SATFINITE.E4M3.F32.PACK_AB_MERGE_C R7, RZ, R0, RZ ;  /* 0x00000000ff07723e */ /* 0x000fe400048070ff */
[----:B------:R-:W-:Y:S02]  /*fac0*/  IADD3.X R5, R41, UR15, R5, P6, !PT ;  /* 0x0000000f29057c10 */ /* 0x000fe4000b7fe405 */
[----:B------:R-:W-:Y:S01]  /*fad0*/  PRMT R0, RZ, 0x7610, R0 ;  /* 0x00007610ff007816 */ /* 0x000fe20000000000 */
[----:B------:R0:W-:Y:S01]  /*fae0*/  @!P5 STG.E.U8 desc[UR48][R30.64+0x1], R7 ;  /* 0x000001071e00d986 */ /* 0x0001e2000c101130 */
[----:B------:R-:W-:-:S13]  /*faf0*/  ISETP.LT.OR P5, PT, R34, 0x1, !P0 ;  /* 0x000000012200780c */ /* 0x000fda00047a1670 */
[----:B0-----:R-:W-:Y:S05]  /*fb00*/  @P5 BRA `(.L_x_76) ;  /* 0x0000000000045947 */ /* 0x001fea0003800000 */
[----:B------:R0:W5:Y:S02]  /*fb10*/  LDG.E.U8 R0, desc[UR48][R4.64] ;  /* 0x0000003004007981 */ /* 0x000164000c1e1100 */
.L_x_76:
[----:B------:R-:W-:Y:S05]  /*fb20*/  BSYNC B1 ;  /* 0x0000000000017941 */ /* 0x000fea0003800000 */
.L_x_75:
[----:B-----5:R-:W-:Y:S01]  /*fb30*/  LOP3.LUT R0, R0, 0xff, RZ, 0xc0, !PT ;  /* 0x000000ff00007812 */ /* 0x020fe200078ec0ff */
[----:B------:R-:W-:Y:S01]  /*fb40*/  BSSY B1, `(.L_x_77) ;  /* 0x000000b000017945 */ /* 0x000fe20003800000 */
[----:B------:R-:W-:Y:S02]  /*fb50*/  ISETP.LT.OR P6, PT, R34, 0x2, !P0 ;  /* 0x000000022200780c */ /* 0x000fe400047c1670 */
[----:B------:R-:W-:-:S05]  /*fb60*/  F2FP.F16.E4M3.UNPACK_B R0, R0 ;  /* 0x00000000ff00723e */ /* 0x000fca00020006ff */
[----:B------:R-:W-:-:S05]  /*fb70*/  HADD2.F32 R0, -RZ, R0.H0_H0 ;  /* 0x20000000ff007230 */ /* 0x000fca0000004100 */
[----:B------:R-:W-:Y:S01]  /*fb80*/  FMUL R7, R0, UR40 ;  /* 0x0000002800077c20 */ /* 0x000fe20008400000 */
[----:B------:R-:W-:-:S03]  /*fb90*/  PRMT R0, RZ, 0x7610, R0 ;  /* 0x00007610ff007816 */ /* 0x000fc60000000000 */
[----:B------:R-:W-:-:S05]  /*fba0*/  FFMA R7, R20, UR41, R7 ;  /* 0x0000002914077c23 */ /* 0x000fca0008000007 */
[----:B------:R-:W-:-:S05]  /*fbb0*/  F2FP.SATFINITE.E4M3.F32.PACK_AB_MERGE_C R7, RZ, R7, RZ ;  /* 0x00000007ff07723e */ /* 0x000fca00048070ff */
[----:B------:R0:W-:Y:S01]  /*fbc0*/  @!P5 STG.E.U8 desc[UR48][R28.64], R7 ;  /* 0x000000071c00d986 */ /* 0x0001e2000c101130 */
[----:B------:R-:W-:Y:S05]  /*fbd0*/  @P6 BRA `(.L_x_78) ;  /* 0x0000000000046947 */ /* 0x000fea0003800000 */
[----:B------:R0:W5:Y:S02]  /*fbe0*/  LDG.E.U8 R0, desc[UR48][R4.64+0x1] ;  /* 0x0000013004007981 */ /* 0x000164000c1e1100 */
.L_x_78:
[----:B------:R-:W-:Y:S05]  /*fbf0*/  BSYNC B1 ;  /* 0x0000000000017941 */ /* 0x000fea0003800000 */
.L_x_77:
        /* <DEDUP_REMOVED lines=12> */
.L_x_80:
[----:B------:R-:W-:Y:S05]  /*fcc0*/  BSYNC B1 ;  /* 0x0000000000017941 */ /* 0x000fea0003800000 */
.L_x_79:
        /* <DEDUP_REMOVED lines=12> */
.L_x_82:
[----:B------:R-:W-:Y:S05]  /*fd90*/  BSYNC B1 ;  /* 0x0000000000017941 */ /* 0x000fea0003800000 */
.L_x_81:
        /* <DEDUP_REMOVED lines=12> */
.L_x_84:
[----:B------:R-:W-:Y:S05]  /*fe60*/  BSYNC B1 ;  /* 0x0000000000017941 */ /* 0x000fea0003800000 */
.L_x_83:
        /* <DEDUP_REMOVED lines=12> */
.L_x_86:
[----:B------:R-:W-:Y:S05]  /*ff30*/  BSYNC B1 ;  /* 0x0000000000017941 */ /* 0x000fea0003800000 */
.L_x_85:
        /* <DEDUP_REMOVED lines=12> */
.L_x_88:
[----:B------:R-:W-:Y:S05]  /*10000*/  BSYNC B1 ;  /* 0x0000000000017941 */ /* 0x000fea0003800000 */
.L_x_87:
        /* <DEDUP_REMOVED lines=12> */
.L_x_90:
[----:B------:R-:W-:Y:S05]  /*100d0*/  BSYNC B1 ;  /* 0x0000000000017941 */ /* 0x000fea0003800000 */
.L_x_89:
        /* <DEDUP_REMOVED lines=12> */
.L_x_92:
[----:B------:R-:W-:Y:S05]  /*101a0*/  BSYNC B1 ;  /* 0x0000000000017941 */ /* 0x000fea0003800000 */
.L_x_91:
        /* <DEDUP_REMOVED lines=12> */
.L_x_94:
[----:B------:R-:W-:Y:S05]  /*10270*/  BSYNC B1 ;  /* 0x0000000000017941 */ /* 0x000fea0003800000 */
.L_x_93:
        /* <DEDUP_REMOVED lines=12> */
.L_x_96:
[----:B------:R-:W-:Y:S05]  /*10340*/  BSYNC B1 ;  /* 0x0000000000017941 */ /* 0x000fea0003800000 */
.L_x_95:
[----:B------:R-:W2:Y:S01]  /*10350*/  LDL.LU R6, [R1+0x40] ;  /* 0x0000400001067983 */ /* 0x000ea20000300800 */
[----:B-----5:R-:W-:Y:S01]  /*10360*/  LOP3.LUT R0, R0, 0xff, RZ, 0xc0, !PT ;  /* 0x000000ff00007812 */ /* 0x020fe200078ec0ff */
[----:B------:R-:W-:Y:S01]  /*10370*/  BSSY B1, `(.L_x_97) ;  /* 0x000000b000017945 */ /* 0x000fe20003800000 */
[----:B------:R-:W-:Y:S02]  /*10380*/  ISETP.LT.OR P6, PT, R34, 0x1a, !P1 ;  /* 0x0000001a2200780c */ /* 0x000fe40004fc1670 */
[----:B------:R-:W-:-:S05]  /*10390*/  F2FP.F16.E4M3.UNPACK_B R0, R0 ;  /* 0x00000000ff00723e */ /* 0x000fca00020006ff */
[----:B------:R-:W-:-:S05]  /*103a0*/  HADD2.F32 R0, -RZ, R0.H0_H0 ;  /* 0x20000000ff007230 */ /* 0x000fca0000004100 */
[----:B------:R-:W-:-:S04]  /*103b0*/  FMUL R0, R0, UR40 ;  /* 0x0000002800007c20 */ /* 0x000fc80008400000 */
[----:B--2---:R-:W-:-:S05]  /*103c0*/  FFMA R0, R6, UR41, R0 ;  /* 0x0000002906007c23 */ /* 0x004fca0008000000 */
[----:B0-----:R-:W-:Y:S02]  /*103d0*/  F2FP.SATFINITE.E4M3.F32.PACK_AB_MERGE_C R7, RZ, R0, RZ ;  /* 0x00000000ff07723e */ /* 0x001fe400048070ff */
[----:B------:R-:W-:-:S03]  /*103e0*/  PRMT R0, RZ, 0x7610, R0 ;  /* 0x00007610ff007816 */ /* 0x000fc60000000000 */
[----:B------:R0:W-:Y:S01]  /*103f0*/  @!P5 STG.E.U8 desc[UR48][R30.64+0x18], R7 ;  /* 0x000018071e00d986 */ /* 0x0001e2000c101130 */
[----:B------:R-:W-:Y:S05]  /*10400*/  @P6 BRA `(.L_x_98) ;  /* 0x0000000000046947 */ /* 0x000fea0003800000 */
[----:B------:R2:W5:Y:S02]  /*10410*/  LDG.E.U8 R0, desc[UR48][R2.64+0x19] ;  /* 0x0000193002007981 */ /* 0x000564000c1e1100 */
.L_x_98:
[----:B------:R-:W-:Y:S05]  /*10420*/  BSYNC B1 ;  /* 0x0000000000017941 */ /* 0x000fea0003800000 */
.L_x_97:
[----:B------:R-:W3:Y:S01]  /*10430*/  LDL.LU R6, [R1+0x44] ;  /* 0x0000440001067983 */ /* 0x000ee20000300800 */
[----:B-----5:R-:W-:Y:S01]  /*10440*/  LOP3.LUT R0, R0, 0xff, RZ, 0xc0, !PT ;  /* 0x000000ff00007812 */ /* 0x020fe200078ec0ff */
[----:B------:R-:W-:Y:S01]  /*10450*/  BSSY B1, `(.L_x_99) ;  /* 0x000000b000017945 */ /* 0x000fe20003800000 */
[----:B------:R-:W-:Y:S02]  /*10460*/  ISETP.LT.OR P5, PT, R34, 0x19, !P0 ;  /* 0x000000192200780c */ /* 0x000fe400047a1670 */
[----:B------:R-:W-:-:S05]  /*10470*/  F2FP.F16.E4M3.UNPACK_B R0, R0 ;  /* 0x00000000ff00723e */ /* 0x000fca00020006ff */
[----:B------:R-:W-:-:S05]  /*10480*/  HADD2.F32 R0, -RZ, R0.H0_H0 ;  /* 0x20000000ff007230 */ /* 0x000fca0000004100 */
[----:B------:R-:W-:-:S04]  /*10490*/  FMUL R0, R0, UR40 ;  /* 0x0000002800007c20 */ /* 0x000fc80008400000 */
[----:B---3--:R-:W-:-:S05]  /*104a0*/  FFMA R0, R6, UR41, R0 ;  /* 0x0000002906007c23 */ /* 0x008fca0008000000 */
[----:B0-----:R-:W-:Y:S02]  /*104b0*/  F2FP.SATFINITE.E4M3.F32.PACK_AB_MERGE_C R7, RZ, R0, RZ ;  /* 0x00000000ff07723e */ /* 0x001fe400048070ff */
[----:B------:R-:W-:-:S03]  /*104c0*/  PRMT R0, RZ, 0x7610, R0 ;  /* 0x00007610ff007816 */ /* 0x000fc60000000000 */
[----:B------:R0:W-:Y:S01]  /*104d0*/  @!P6 STG.E.U8 desc[UR48][R30.64+0x19], R7 ;  /* 0x000019071e00e986 */ /* 0x0001e2000c101130 */
[----:B------:R-:W-:Y:S05]  /*104e0*/  @P5 BRA `(.L_x_100) ;  /* 0x0000000000045947 */ /* 0x000fea0003800000 */
[----:B------:R3:W5:Y:S02]  /*104f0*/  LDG.E.U8 R0, desc[UR48][R4.64+0x18] ;  /* 0x0000183004007981 */ /* 0x000764000c1e1100 */
.L_x_100:
[----:B------:R-:W-:Y:S05]  /*10500*/  BSYNC B1 ;  /* 0x0000000000017941 */ /* 0x000fea0003800000 */
.L_x_99:
        /* <DEDUP_REMOVED lines=13> */
.L_x_102:
[----:B------:R-:W-:Y:S05]  /*105e0*/  BSYNC B1 ;  /* 0x0000000000017941 */ /* 0x000fea0003800000 */
.L_x_101:
        /* <DEDUP_REMOVED lines=13> */
.L_x_104:
[----:B------:R-:W-:Y:S05]  /*106c0*/  BSYNC B1 ;  /* 0x0000000000017941 */ /* 0x000fea0003800000 */
.L_x_103:
        /* <DEDUP_REMOVED lines=13> */
.L_x_106:
[----:B------:R-:W-:Y:S05]  /*107a0*/  BSYNC B1 ;  /* 0x0000000000017941 */ /* 0x000fea0003800000 */
.L_x_105:
        /* <DEDUP_REMOVED lines=13> */
.L_x_108:
[----:B------:R-:W-:Y:S05]  /*10880*/  BSYNC B1 ;  /* 0x0000000000017941 */ /* 0x000fea0003800000 */
.L_x_107:
        /* <DEDUP_REMOVED lines=13> */
.L_x_110:
[----:B------:R-:W-:Y:S05]  /*10960*/  BSYNC B1 ;  /* 0x0000000000017941 */ /* 0x000fea0003800000 */
.L_x_109:
        /* <DEDUP_REMOVED lines=13> */
.L_x_112:
[----:B------:R-:W-:Y:S05]  /*10a40*/  BSYNC B1 ;  /* 0x0000000000017941 */ /* 0x000fea0003800000 */
.L_x_111:
        /* <DEDUP_REMOVED lines=13> */
.L_x_114:
[----:B------:R-:W-:Y:S05]  /*10b20*/  BSYNC B1 ;  /* 0x0000000000017941 */ /* 0x000fea0003800000 */
.L_x_113:
        /* <DEDUP_REMOVED lines=13> */
.L_x_116:
[----:B------:R-:W-:Y:S05]  /*10c00*/  BSYNC B1 ;  /* 0x0000000000017941 */ /* 0x000fea0003800000 */
.L_x_115:
        /* <DEDUP_REMOVED lines=13> */
.L_x_118:
[----:B------:R-:W-:Y:S05]  /*10ce0*/  BSYNC B1 ;  /* 0x0000000000017941 */ /* 0x000fea0003800000 */
.L_x_117:
        /* <DEDUP_REMOVED lines=13> */
.L_x_120:
[----:B------:R-:W-:Y:S05]  /*10dc0*/  BSYNC B1 ;  /* 0x0000000000017941 */ /* 0x000fea0003800000 */
.L_x_119:
        /* <DEDUP_REMOVED lines=13> */
.L_x_122:
[----:B------:R-:W-:Y:S05]  /*10ea0*/  BSYNC B1 ;  /* 0x0000000000017941 */ /* 0x000fea0003800000 */
.L_x_121:
        /* <DEDUP_REMOVED lines=13> */
.L_x_124:
[----:B------:R-:W-:Y:S05]  /*10f80*/  BSYNC B1 ;  /* 0x0000000000017941 */ /* 0x000fea0003800000 */
.L_x_123:
        /* <DEDUP_REMOVED lines=13> */
.L_x_126:
[----:B------:R-:W-:Y:S05]  /*11060*/  BSYNC B1 ;  /* 0x0000000000017941 */ /* 0x000fea0003800000 */
.L_x_125:
        /* <DEDUP_REMOVED lines=13> */
.L_x_128:
[----:B------:R-:W-:Y:S05]  /*11140*/  BSYNC B1 ;  /* 0x0000000000017941 */ /* 0x000fea0003800000 */
.L_x_127:
        /* <DEDUP_REMOVED lines=13> */
.L_x_130:
[----:B------:R-:W-:Y:S05]  /*11220*/  BSYNC B1 ;  /* 0x0000000000017941 */ /* 0x000fea0003800000 */
.L_x_129:
        /* <DEDUP_REMOVED lines=13> */
.L_x_132:
[----:B------:R-:W-:Y:S05]  /*11300*/  BSYNC B1 ;  /* 0x0000000000017941 */ /* 0x000fea0003800000 */
.L_x_131:
        /* <DEDUP_REMOVED lines=13> */
.L_x_134:
[----:B------:R-:W-:Y:S05]  /*113e0*/  BSYNC B1 ;  /* 0x0000000000017941 */ /* 0x000fea0003800000 */
.L_x_133:
        /* <DEDUP_REMOVED lines=13> */
.L_x_136:
[----:B------:R-:W-:Y:S05]  /*114c0*/  BSYNC B1 ;  /* 0x0000000000017941 */ /* 0x000fea0003800000 */
.L_x_135:
        /* <DEDUP_REMOVED lines=13> */
.L_x_138:
[----:B------:R-:W-:Y:S05]  /*115a0*/  BSYNC B1 ;  /* 0x0000000000017941 */ /* 0x000fea0003800000 */
.L_x_137:
        /* <DEDUP_REMOVED lines=13> */
.L_x_140:
[----:B------:R-:W-:Y:S05]  /*11680*/  BSYNC B1 ;  /* 0x0000000000017941 */ /* 0x000fea0003800000 */
.L_x_139:
        /* <DEDUP_REMOVED lines=13> */
.L_x_142:
[----:B------:R-:W-:Y:S05]  /*11760*/  BSYNC B1 ;  /* 0x0000000000017941 */ /* 0x000fea0003800000 */
.L_x_141:
        /* <DEDUP_REMOVED lines=13> */
.L_x_144:
[----:B------:R-:W-:Y:S05]  /*11840*/  BSYNC B1 ;  /* 0x0000000000017941 */ /* 0x000fea0003800000 */
.L_x_143:
        /* <DEDUP_REMOVED lines=13> */
.L_x_146:
[----:B------:R-:W-:Y:S05]  /*11920*/  BSYNC B1 ;  /* 0x0000000000017941 */ /* 0x000fea0003800000 */
.L_x_145:
        /* <DEDUP_REMOVED lines=13> */
.L_x_148:
[----:B------:R-:W-:Y:S05]  /*11a00*/  BSYNC B1 ;  /* 0x0000000000017941 */ /* 0x000fea0003800000 */
.L_x_147:
        /* <DEDUP_REMOVED lines=13> */
.L_x_150:
[----:B------:R-:W-:Y:S05]  /*11ae0*/  BSYNC B1 ;  /* 0x0000000000017941 */ /* 0x000fea0003800000 */
.L_x_149:
        /* <DEDUP_REMOVED lines=13> */
.L_x_152:
[----:B------:R-:W-:Y:S05]  /*11bc0*/  BSYNC B1 ;  /* 0x0000000000017941 */ /* 0x000fea0003800000 */
.L_x_151:
        /* <DEDUP_REMOVED lines=13> */
.L_x_154:
[----:B------:R-:W-:Y:S05]  /*11ca0*/  BSYNC B1 ;  /* 0x0000000000017941 */ /* 0x000fea0003800000 */
.L_x_153:
        /* <DEDUP_REMOVED lines=13> */
.L_x_156:
[----:B------:R-:W-:Y:S05]  /*11d80*/  BSYNC B1 ;  /* 0x0000000000017941 */ /* 0x000fea0003800000 */
.L_x_155:
        /* <DEDUP_REMOVED lines=13> */
.L_x_158:
[----:B------:R-:W-:Y:S05]  /*11e60*/  BSYNC B1 ;  /* 0x0000000000017941 */ /* 0x000fea0003800000 */
.L_x_157:
        /* <DEDUP_REMOVED lines=13> */
.L_x_160:
[----:B------:R-:W-:Y:S05]  /*11f40*/  BSYNC B1 ;  /* 0x0000000000017941 */ /* 0x000fea0003800000 */
.L_x_159:
        /* <DEDUP_REMOVED lines=13> */
.L_x_162:
[----:B------:R-:W-:Y:S05]  /*12020*/  BSYNC B1 ;  /* 0x0000000000017941 */ /* 0x000fea0003800000 */
.L_x_161:
        /* <DEDUP_REMOVED lines=13> */
.L_x_164:
[----:B------:R-:W-:Y:S05]  /*12100*/  BSYNC B1 ;  /* 0x0000000000017941 */ /* 0x000fea0003800000 */
.L_x_163:
        /* <DEDUP_REMOVED lines=13> */
.L_x_166:
[----:B------:R-:W-:Y:S05]  /*121e0*/  BSYNC B1 ;  /* 0x0000000000017941 */ /* 0x000fea0003800000 */
.L_x_165:
        /* <DEDUP_REMOVED lines=13> */
.L_x_168:
[----:B------:R-:W-:Y:S05]  /*122c0*/  BSYNC B1 ;  /* 0x0000000000017941 */ /* 0x000fea0003800000 */
.L_x_167:
        /* <DEDUP_REMOVED lines=13> */
.L_x_170:
[----:B------:R-:W-:Y:S05]  /*123a0*/  BSYNC B1 ;  /* 0x0000000000017941 */ /* 0x000fea0003800000 */
.L_x_169:
        /* <DEDUP_REMOVED lines=13> */
.L_x_172:
[----:B------:R-:W-:Y:S05]  /*12480*/  BSYNC B1 ;  /* 0x0000000000017941 */ /* 0x000fea0003800000 */
.L_x_171:
        /* <DEDUP_REMOVED lines=13> */
.L_x_174:
[----:B------:R-:W-:Y:S05]  /*12560*/  BSYNC B1 ;  /* 0x0000000000017941 */ /* 0x000fea0003800000 */
.L_x_173:
        /* <DEDUP_REMOVED lines=13> */
.L_x_176:
[----:B------:R-:W-:Y:S05]  /*12640*/  BSYNC B1 ;  /* 0x0000000000017941 */ /* 0x000fea0003800000 */
.L_x_175:
        /* <DEDUP_REMOVED lines=13> */
.L_x_178:
[----:B------:R-:W-:Y:S05]  /*12720*/  BSYNC B1 ;  /* 0x0000000000017941 */ /* 0x000fea0003800000 */
.L_x_177:
        /* <DEDUP_REMOVED lines=13> */
.L_x_180:
[----:B------:R-:W-:Y:S05]  /*12800*/  BSYNC B1 ;  /* 0x0000000000017941 */ /* 0x000fea0003800000 */
.L_x_179:
        /* <DEDUP_REMOVED lines=13> */
.L_x_182:
[----:B------:R-:W-:Y:S05]  /*128e0*/  BSYNC B1 ;  /* 0x0000000000017941 */ /* 0x000fea0003800000 */
.L_x_181:
        /* <DEDUP_REMOVED lines=13> */
.L_x_184:
[----:B------:R-:W-:Y:S05]  /*129c0*/  BSYNC B1 ;  /* 0x0000000000017941 */ /* 0x000fea0003800000 */
.L_x_183:
        /* <DEDUP_REMOVED lines=13> */
.L_x_186:
[----:B------:R-:W-:Y:S05]  /*12aa0*/  BSYNC B1 ;  /* 0x0000000000017941 */ /* 0x000fea0003800000 */
.L_x_185:
        /* <DEDUP_REMOVED lines=13> */
.L_x_188:
[----:B------:R-:W-:Y:S05]  /*12b80*/  BSYNC B1 ;  /* 0x0000000000017941 */ /* 0x000fea0003800000 */
.L_x_187:
        /* <DEDUP_REMOVED lines=13> */
.L_x_190:
[----:B------:R-:W-:Y:S05]  /*12c60*/  BSYNC B1 ;  /* 0x0000000000017941 */ /* 0x000fea0003800000 */
.L_x_189:
        /* <DEDUP_REMOVED lines=13> */
.L_x_192:
[----:B------:R-:W-:Y:S05]  /*12d40*/  BSYNC B1 ;  /* 0x0000000000017941 */ /* 0x000fea0003800000 */
.L_x_191:
        /* <DEDUP_REMOVED lines=13> */
.L_x_194:
[----:B------:R-:W-:Y:S05]  /*12e20*/  BSYNC B1 ;  /* 0x0000000000017941 */ /* 0x000fea0003800000 */
.L_x_193:
        /* <DEDUP_REMOVED lines=13> */
.L_x_196:
[----:B------:R-:W-:Y:S05]  /*12f00*/  BSYNC B1 ;  /* 0x0000000000017941 */ /* 0x000fea0003800000 */
.L_x_195:
        /* <DEDUP_REMOVED lines=13> */
.L_x_198:
[----:B------:R-:W-:Y:S05]  /*12fe0*/  BSYNC B1 ;  /* 0x0000000000017941 */ /* 0x000fea0003800000 */
.L_x_197:
        /* <DEDUP_REMOVED lines=13> */
.L_x_200:
[----:B------:R-:W-:Y:S05]  /*130c0*/  BSYNC B1 ;  /* 0x0000000000017941 */ /* 0x000fea0003800000 */
.L_x_199:
        /* <DEDUP_REMOVED lines=13> */
.L_x_202:
[----:B------:R-:W-:Y:S05]  /*131a0*/  BSYNC B1 ;  /* 0x0000000000017941 */ /* 0x000fea0003800000 */
.L_x_201:
        /* <DEDUP_REMOVED lines=13> */
.L_x_204:
[----:B------:R-:W-:Y:S05]  /*13280*/  BSYNC B1 ;  /* 0x0000000000017941 */ /* 0x000fea0003800000 */
.L_x_203:
        /* <DEDUP_REMOVED lines=13> */
.L_x_206:
[----:B------:R-:W-:Y:S05]  /*13360*/  BSYNC B1 ;  /* 0x0000000000017941 */ /* 0x000fea0003800000 */
.L_x_205:
        /* <DEDUP_REMOVED lines=13> */
.L_x_208:
[----:B------:R-:W-:Y:S05]  /*13440*/  BSYNC B1 ;  /* 0x0000000000017941 */ /* 0x000fea0003800000 */
.L_x_207:
        /* <DEDUP_REMOVED lines=13> */
.L_x_210:
[----:B------:R-:W-:Y:S05]  /*13520*/  BSYNC B1 ;  /* 0x0000000000017941 */ /* 0x000fea0003800000 */
.L_x_209:
        /* <DEDUP_REMOVED lines=13> */
.L_x_212:
[----:B------:R-:W-:Y:S05]  /*13600*/  BSYNC B1 ;  /* 0x0000000000017941 */ /* 0x000fea0003800000 */
.L_x_211:
        /* <DEDUP_REMOVED lines=13> */
.L_x_214:
[----:B------:R-:W-:Y:S05]  /*136e0*/  BSYNC B1 ;  /* 0x0000000000017941 */ /* 0x000fea0003800000 */
.L_x_213:
        /* <DEDUP_REMOVED lines=13> */
.L_x_216:
[----:B------:R-:W-:Y:S05]  /*137c0*/  BSYNC B1 ;  /* 0x0000000000017941 */ /* 0x000fea0003800000 */
.L_x_215:
        /* <DEDUP_REMOVED lines=13> */
.L_x_218:
[----:B------:R-:W-:Y:S05]  /*138a0*/  BSYNC B1 ;  /* 0x0000000000017941 */ /* 0x000fea0003800000 */
.L_x_217:
        /* <DEDUP_REMOVED lines=13> */
.L_x_220:
[----:B------:R-:W-:Y:S05]  /*13980*/  BSYNC B1 ;  /* 0x0000000000017941 */ /* 0x000fea0003800000 */
.L_x_219:
        /* <DEDUP_REMOVED lines=13> */
.L_x_222:
[----:B------:R-:W-:Y:S05]  /*13a60*/  BSYNC B1 ;  /* 0x0000000000017941 */ /* 0x000fea0003800000 */
.L_x_221:
        /* <DEDUP_REMOVED lines=13> */
.L_x_224:
[----:B------:R-:W-:Y:S05]  /*13b40*/  BSYNC B1 ;  /* 0x0000000000017941 */ /* 0x000fea0003800000 */
.L_x_223:
        /* <DEDUP_REMOVED lines=13> */
.L_x_226:
[----:B------:R-:W-:Y:S05]  /*13c20*/  BSYNC B1 ;  /* 0x0000000000017941 */ /* 0x000fea0003800000 */
.L_x_225:
        /* <DEDUP_REMOVED lines=13> */
.L_x_228:
[----:B------:R-:W-:Y:S05]  /*13d00*/  BSYNC B1 ;  /* 0x0000000000017941 */ /* 0x000fea0003800000 */
.L_x_227:
        /* <DEDUP_REMOVED lines=13> */
.L_x_230:
[----:B------:R-:W-:Y:S05]  /*13de0*/  BSYNC B1 ;  /* 0x0000000000017941 */ /* 0x000fea0003800000 */
.L_x_229:
        /* <DEDUP_REMOVED lines=13> */
.L_x_232:
[----:B------:R-:W-:Y:S05]  /*13ec0*/  BSYNC B1 ;  /* 0x0000000000017941 */ /* 0x000fea0003800000 */
.L_x_231:
        /* <DEDUP_REMOVED lines=13> */
.L_x_234:
[----:B------:R-:W-:Y:S05]  /*13fa0*/  BSYNC B1 ;  /* 0x0000000000017941 */ /* 0x000fea0003800000 */
.L_x_233:
        /* <DEDUP_REMOVED lines=13> */
.L_x_236:
[----:B------:R-:W-:Y:S05]  /*14080*/  BSYNC B1 ;  /* 0x0000000000017941 */ /* 0x000fea0003800000 */
.L_x_235:
        /* <DEDUP_REMOVED lines=13> */
.L_x_238:
[----:B------:R-:W-:Y:S05]  /*14160*/  BSYNC B1 ;  /* 0x0000000000017941 */ /* 0x000fea0003800000 */
.L_x_237:
        /* <DEDUP_REMOVED lines=13> */
.L_x_240:
[----:B------:R-:W-:Y:S05]  /*14240*/  BSYNC B1 ;  /* 0x0000000000017941 */ /* 0x000fea0003800000 */
.L_x_239:
        /* <DEDUP_REMOVED lines=13> */
.L_x_242:
[----:B------:R-:W-:Y:S05]  /*14320*/  BSYNC B1 ;  /* 0x0000000000017941 */ /* 0x000fea0003800000 */
.L_x_241:
        /* <DEDUP_REMOVED lines=13> */
.L_x_244:
[----:B------:R-:W-:Y:S05]  /*14400*/  BSYNC B1 ;  /* 0x0000000000017941 */ /* 0x000fea0003800000 */
.L_x_243:
        /* <DEDUP_REMOVED lines=13> */
.L_x_246:
[----:B------:R-:W-:Y:S05]  /*144e0*/  BSYNC B1 ;  /* 0x0000000000017941 */ /* 0x000fea0003800000 */
.L_x_245:
        /* <DEDUP_REMOVED lines=13> */
.L_x_248:
[----:B------:R-:W-:Y:S05]  /*145c0*/  BSYNC B1 ;  /* 0x0000000000017941 */ /* 0x000fea0003800000 */
.L_x_247:
        /* <DEDUP_REMOVED lines=13> */
.L_x_250:
[----:B------:R-:W-:Y:S05]  /*146a0*/  BSYNC B1 ;  /* 0x0000000000017941 */ /* 0x000fea0003800000 */
.L_x_249:
        /* <DEDUP_REMOVED lines=13> */
.L_x_252:
[----:B------:R-:W-:Y:S05]  /*14780*/  BSYNC B1 ;  /* 0x0000000000017941 */ /* 0x000fea0003800000 */
.L_x_251:
        /* <DEDUP_REMOVED lines=13> */
.L_x_254:
[----:B------:R-:W-:Y:S05]  /*14860*/  BSYNC B1 ;  /* 0x0000000000017941 */ /* 0x000fea0003800000 */
.L_x_253:
        /* <DEDUP_REMOVED lines=13> */
.L_x_256:
[----:B------:R-:W-:Y:S05]  /*14940*/  BSYNC B1 ;  /* 0x0000000000017941 */ /* 0x000fea0003800000 */
.L_x_255:
        /* <DEDUP_REMOVED lines=13> */
.L_x_258:
[----:B------:R-:W-:Y:S05]  /*14a20*/  BSYNC B1 ;  /* 0x0000000000017941 */ /* 0x000fea0003800000 */
.L_x_257:
        /* <DEDUP_REMOVED lines=13> */
.L_x_260:
[----:B------:R-:W-:Y:S05]  /*14b00*/  BSYNC B1 ;  /* 0x0000000000017941 */ /* 0x000fea0003800000 */
.L_x_259:
        /* <DEDUP_REMOVED lines=13> */
.L_x_262:
[----:B------:R-:W-:Y:S05]  /*14be0*/  BSYNC B1 ;  /* 0x0000000000017941 */ /* 0x000fea0003800000 */
.L_x_261:
        /* <DEDUP_REMOVED lines=13> */
.L_x_264:
[----:B------:R-:W-:Y:S05]  /*14cc0*/  BSYNC B1 ;  /* 0x0000000000017941 */ /* 0x000fea0003800000 */
.L_x_263:
        /* <DEDUP_REMOVED lines=13> */
.L_x_266:
[----:B------:R-:W-:Y:S05]  /*14da0*/  BSYNC B1 ;  /* 0x0000000000017941 */ /* 0x000fea0003800000 */
.L_x_265:
        /* <DEDUP_REMOVED lines=13> */
.L_x_268:
[----:B------:R-:W-:Y:S05]  /*14e80*/  BSYNC B1 ;  /* 0x0000000000017941 */ /* 0x000fea0003800000 */
.L_x_267:
        /* <DEDUP_REMOVED lines=13> */
.L_x_270:
[----:B------:R-:W-:Y:S05]  /*14f60*/  BSYNC B1 ;  /* 0x0000000000017941 */ /* 0x000fea0003800000 */
.L_x_269:
        /* <DEDUP_REMOVED lines=13> */
.L_x_272:
[----:B------:R-:W-:Y:S05]  /*15040*/  BSYNC B1 ;  /* 0x0000000000017941 */ /* 0x000fea0003800000 */
.L_x_271:
        /* <DEDUP_REMOVED lines=13> */
.L_x_274:
[----:B------:R-:W-:Y:S05]  /*15120*/  BSYNC B1 ;  /* 0x0000000000017941 */ /* 0x000fea0003800000 */
.L_x_273:
        /* <DEDUP_REMOVED lines=13> */
.L_x_276:
[----:B------:R-:W-:Y:S05]  /*15200*/  BSYNC B1 ;  /* 0x0000000000017941 */ /* 0x000fea0003800000 */
.L_x_275:
        /* <DEDUP_REMOVED lines=13> */
.L_x_278:
[----:B------:R-:W-:Y:S05]  /*152e0*/  BSYNC B1 ;  /* 0x0000000000017941 */ /* 0x000fea0003800000 */
.L_x_277:
        /* <DEDUP_REMOVED lines=13> */
.L_x_280:
[----:B------:R-:W-:Y:S05]  /*153c0*/  BSYNC B1 ;  /* 0x0000000000017941 */ /* 0x000fea0003800000 */
.L_x_279:
        /* <DEDUP_REMOVED lines=13> */
.L_x_282:
[----:B------:R-:W-:Y:S05]  /*154a0*/  BSYNC B1 ;  /* 0x0000000000017941 */ /* 0x000fea0003800000 */
.L_x_281:
        /* <DEDUP_REMOVED lines=13> */
.L_x_284:
[----:B------:R-:W-:Y:S05]  /*15580*/  BSYNC B1 ;  /* 0x0000000000017941 */ /* 0x000fea0003800000 */
.L_x_283:
        /* <DEDUP_REMOVED lines=13> */
.L_x_286:
[----:B------:R-:W-:Y:S05]  /*15660*/  BSYNC B1 ;  /* 0x0000000000017941 */ /* 0x000fea0003800000 */
.L_x_285:
        /* <DEDUP_REMOVED lines=13> */
.L_x_288:
[----:B------:R-:W-:Y:S05]  /*15740*/  BSYNC B1 ;  /* 0x0000000000017941 */ /* 0x000fea0003800000 */
.L_x_287:
        /* <DEDUP_REMOVED lines=13> */
.L_x_290:
[----:B------:R-:W-:Y:S05]  /*15820*/  BSYNC B1 ;  /* 0x0000000000017941 */ /* 0x000fea0003800000 */
.L_x_289:
        /* <DEDUP_REMOVED lines=13> */
.L_x_292:
[----:B------:R-:W-:Y:S05]  /*15900*/  BSYNC B1 ;  /* 0x0000000000017941 */ /* 0x000fea0003800000 */
.L_x_291:
        /* <DEDUP_REMOVED lines=13> */
.L_x_294:
[----:B------:R-:W-:Y:S05]  /*159e0*/  BSYNC B1 ;  /* 0x0000000000017941 */ /* 0x000fea0003800000 */
.L_x_293:
        /* <DEDUP_REMOVED lines=13> */
.L_x_296:
[----:B------:R-:W-:Y:S05]  /*15ac0*/  BSYNC B1 ;  /* 0x0000000000017941 */ /* 0x000fea0003800000 */
.L_x_295:
        /* <DEDUP_REMOVED lines=13> */
.L_x_298:
[----:B------:R-:W-:Y:S05]  /*15ba0*/  BSYNC B1 ;  /* 0x0000000000017941 */ /* 0x000fea0003800000 */
.L_x_297:
        /* <DEDUP_REMOVED lines=13> */
.L_x_300:
[----:B------:R-:W-:Y:S05]  /*15c80*/  BSYNC B1 ;  /* 0x0000000000017941 */ /* 0x000fea0003800000 */
.L_x_299:
        /* <DEDUP_REMOVED lines=13> */
.L_x_302:
[----:B------:R-:W-:Y:S05]  /*15d60*/  BSYNC B1 ;  /* 0x0000000000017941 */ /* 0x000fea0003800000 */
.L_x_301:
        /* <DEDUP_REMOVED lines=13> */
.L_x_304:
[----:B------:R-:W-:Y:S05]  /*15e40*/  BSYNC B1 ;  /* 0x0000000000017941 */ /* 0x000fea0003800000 */
.L_x_303:
        /* <DEDUP_REMOVED lines=13> */
.L_x_306:
[----:B------:R-:W-:Y:S05]  /*15f20*/  BSYNC B1 ;  /* 0x0000000000017941 */ /* 0x000fea0003800000 */
.L_x_305:
        /* <DEDUP_REMOVED lines=13> */
.L_x_308:
[----:B------:R-:W-:Y:S05]  /*16000*/  BSYNC B1 ;  /* 0x0000000000017941 */ /* 0x000fea0003800000 */
.L_x_307:
        /* <DEDUP_REMOVED lines=13> */
.L_x_310:
[----:B------:R-:W-:Y:S05]  /*160e0*/  BSYNC B1 ;  /* 0x0000000000017941 */ /* 0x000fea0003800000 */
.L_x_309:
        /* <DEDUP_REMOVED lines=13> */
.L_x_312:
[----:B------:R-:W-:Y:S05]  /*161c0*/  BSYNC B1 ;  /* 0x0000000000017941 */ /* 0x000fea0003800000 */
.L_x_311:
        /* <DEDUP_REMOVED lines=13> */
.L_x_314:
[----:B------:R-:W-:Y:S05]  /*162a0*/  BSYNC B1 ;  /* 0x0000000000017941 */ /* 0x000fea0003800000 */
.L_x_313:
        /* <DEDUP_REMOVED lines=13> */
.L_x_316:
[----:B------:R-:W-:Y:S05]  /*16380*/  BSYNC B1 ;  /* 0x0000000000017941 */ /* 0x000fea0003800000 */
.L_x_315:
        /* <DEDUP_REMOVED lines=13> */
.L_x_318:
[----:B------:R-:W-:Y:S05]  /*16460*/  BSYNC B1 ;  /* 0x0000000000017941 */ /* 0x000fea0003800000 */
.L_x_317:
        /* <DEDUP_REMOVED lines=13> */
.L_x_320:
[----:B------:R-:W-:Y:S05]  /*16540*/  BSYNC B1 ;  /* 0x0000000000017941 */ /* 0x000fea0003800000 */
.L_x_319:
        /* <DEDUP_REMOVED lines=13> */
.L_x_322:
[----:B------:R-:W-:Y:S05]  /*16620*/  BSYNC B1 ;  /* 0x0000000000017941 */ /* 0x000fea0003800000 */
.L_x_321:
        /* <DEDUP_REMOVED lines=13> */
.L_x_324:
[----:B------:R-:W-:Y:S05]  /*16700*/  BSYNC B1 ;  /* 0x0000000000017941 */ /* 0x000fea0003800000 */
.L_x_323:
        /* <DEDUP_REMOVED lines=13> */
.L_x_326:
[----:B------:R-:W-:Y:S05]  /*167e0*/  BSYNC B1 ;  /* 0x0000000000017941 */ /* 0x000fea0003800000 */
.L_x_325:
        /* <DEDUP_REMOVED lines=13> */
.L_x_328:
[----:B------:R-:W-:Y:S05]  /*168c0*/  BSYNC B1 ;  /* 0x0000000000017941 */ /* 0x000fea0003800000 */
.L_x_327:
        /* <DEDUP_REMOVED lines=13> */
.L_x_330:
[----:B------:R-:W-:Y:S05]  /*169a0*/  BSYNC B1 ;  /* 0x0000000000017941 */ /* 0x000fea0003800000 */
.L_x_329:
        /* <DEDUP_REMOVED lines=13> */
.L_x_332:
[----:B------:R-:W-:Y:S05]  /*16a80*/  BSYNC B1 ;  /* 0x0000000000017941 */ /* 0x000fea0003800000 */
.L_x_331:
        /* <DEDUP_REMOVED lines=13> */
.L_x_334:
[----:B------:R-:W-:Y:S05]  /*16b60*/  BSYNC B1 ;  /* 0x0000000000017941 */ /* 0x000fea0003800000 */
.L_x_333:
        /* <DEDUP_REMOVED lines=13> */
.L_x_336:
[----:B------:R-:W-:Y:S05]  /*16c40*/  BSYNC B1 ;  /* 0x0000000000017941 */ /* 0x000fea0003800000 */
.L_x_335:
        /* <DEDUP_REMOVED lines=13> */
.L_x_338:
[----:B------:R-:W-:Y:S05]  /*16d20*/  BSYNC B1 ;  /* 0x0000000000017941 */ /* 0x000fea0003800000 */
.L_x_337:
        /* <DEDUP_REMOVED lines=13> */
.L_x_340:
[----:B------:R-:W-:Y:S05]  /*16e00*/  BSYNC B1 ;  /* 0x0000000000017941 */ /* 0x000fea0003800000 */
.L_x_339:
        /* <DEDUP_REMOVED lines=13> */
.L_x_342:
[----:B------:R-:W-:Y:S05]  /*16ee0*/  BSYNC B1 ;  /* 0x0000000000017941 */ /* 0x000fea0003800000 */
.L_x_341:
        /* <DEDUP_REMOVED lines=13> */
.L_x_344:
[----:B------:R-:W-:Y:S05]  /*16fc0*/  BSYNC B1 ;  /* 0x0000000000017941 */ /* 0x000fea0003800000 */
.L_x_343:
        /* <DEDUP_REMOVED lines=13> */
.L_x_346:
[----:B------:R-:W-:Y:S05]  /*170a0*/  BSYNC B1 ;  /* 0x0000000000017941 */ /* 0x000fea0003800000 */
.L_x_345:
        /* <DEDUP_REMOVED lines=13> */
.L_x_348:
[----:B------:R-:W-:Y:S05]  /*17180*/  BSYNC B1 ;  /* 0x0000000000017941 */ /* 0x000fea0003800000 */
.L_x_347:
        /* <DEDUP_REMOVED lines=13> */
.L_x_350:
[----:B------:R-:W-:Y:S05]  /*17260*/  BSYNC B1 ;  /* 0x0000000000017941 */ /* 0x000fea0003800000 */
.L_x_349:
        /* <DEDUP_REMOVED lines=13> */
.L_x_352:
[----:B------:R-:W-:Y:S05]  /*17340*/  BSYNC B1 ;  /* 0x0000000000017941 */ /* 0x000fea0003800000 */
.L_x_351:
        /* <DEDUP_REMOVED lines=13> */
.L_x_354:
[----:B------:R-:W-:Y:S05]  /*17420*/  BSYNC B1 ;  /* 0x0000000000017941 */ /* 0x000fea0003800000 */
.L_x_353:
        /* <DEDUP_REMOVED lines=13> */
.L_x_356:
[----:B------:R-:W-:Y:S05]  /*17500*/  BSYNC B1 ;  /* 0x0000000000017941 */ /* 0x000fea0003800000 */
.L_x_355:
        /* <DEDUP_REMOVED lines=13> */
.L_x_358:
[----:B------:R-:W-:Y:S05]  /*175e0*/  BSYNC B1 ;  /* 0x0000000000017941 */ /* 0x000fea0003800000 */
.L_x_357:
        /* <DEDUP_REMOVED lines=13> */
.L_x_360:
[----:B------:R-:W-:Y:S05]  /*176c0*/  BSYNC B1 ;  /* 0x0000000000017941 */ /* 0x000fea0003800000 */
.L_x_359:
        /* <DEDUP_REMOVED lines=13> */
.L_x_362:
[----:B------:R-:W-:Y:S05]  /*177a0*/  BSYNC B1 ;  /* 0x0000000000017941 */ /* 0x000fea0003800000 */
.L_x_361:
        /* <DEDUP_REMOVED lines=13> */
.L_x_364:
[----:B------:R-:W-:Y:S05]  /*17880*/  BSYNC B1 ;  /* 0x0000000000017941 */ /* 0x000fea0003800000 */
.L_x_363:
        /* <DEDUP_REMOVED lines=13> */
.L_x_366:
[----:B------:R-:W-:Y:S05]  /*17960*/  BSYNC B1 ;  /* 0x0000000000017941 */ /* 0x000fea0003800000 */
.L_x_365:
        /* <DEDUP_REMOVED lines=13> */
.L_x_368:
[----:B------:R-:W-:Y:S05]  /*17a40*/  BSYNC B1 ;  /* 0x0000000000017941 */ /* 0x000fea0003800000 */
.L_x_367:
        /* <DEDUP_REMOVED lines=13> */
.L_x_370:
[----:B------:R-:W-:Y:S05]  /*17b20*/  BSYNC B1 ;  /* 0x0000000000017941 */ /* 0x000fea0003800000 */
.L_x_369:
        /* <DEDUP_REMOVED lines=13> */
.L_x_372:
[----:B------:R-:W-:Y:S05]  /*17c00*/  BSYNC B1 ;  /* 0x0000000000017941 */ /* 0x000fea0003800000 */
.L_x_371:
        /* <DEDUP_REMOVED lines=13> */
.L_x_374:
[----:B------:R-:W-:Y:S05]  /*17ce0*/  BSYNC B1 ;  /* 0x0000000000017941 */ /* 0x000fea0003800000 */
.L_x_373:
        /* <DEDUP_REMOVED lines=13> */
.L_x_376:
[----:B------:R-:W-:Y:S05]  /*17dc0*/  BSYNC B1 ;  /* 0x0000000000017941 */ /* 0x000fea0003800000 */
.L_x_375:
        /* <DEDUP_REMOVED lines=13> */
.L_x_378:
[----:B------:R-:W-:Y:S05]  /*17ea0*/  BSYNC B1 ;  /* 0x0000000000017941 */ /* 0x000fea0003800000 */
.L_x_377:
        /* <DEDUP_REMOVED lines=13> */
.L_x_380:
[----:B------:R-:W-:Y:S05]  /*17f80*/  BSYNC B1 ;  /* 0x0000000000017941 */ /* 0x000fea0003800000 */
.L_x_379:
        /* <DEDUP_REMOVED lines=13> */
.L_x_382:
[----:B------:R-:W-:Y:S05]  /*18060*/  BSYNC B1 ;  /* 0x0000000000017941 */ /* 0x000fea0003800000 */
.L_x_381:
        /* <DEDUP_REMOVED lines=13> */
.L_x_384:
[----:B------:R-:W-:Y:S05]  /*18140*/  BSYNC B1 ;  /* 0x0000000000017941 */ /* 0x000fea0003800000 */
.L_x_383:
        /* <DEDUP_REMOVED lines=13> */
.L_x_386:
[----:B------:R-:W-:Y:S05]  /*18220*/  BSYNC B1 ;  /* 0x0000000000017941 */ /* 0x000fea0003800000 */
.L_x_385:
        /* <DEDUP_REMOVED lines=13> */
.L_x_388:
[----:B------:R-:W-:Y:S05]  /*18300*/  BSYNC B1 ;  /* 0x0000000000017941 */ /* 0x000fea0003800000 */
.L_x_387:
        /* <DEDUP_REMOVED lines=13> */
.L_x_390:
[----:B------:R-:W-:Y:S05]  /*183e0*/  BSYNC B1 ;  /* 0x0000000000017941 */ /* 0x000fea0003800000 */
.L_x_389:
        /* <DEDUP_REMOVED lines=13> */
.L_x_392:
[----:B------:R-:W-:Y:S05]  /*184c0*/  BSYNC B1 ;  /* 0x0000000000017941 */ /* 0x000fea0003800000 */
.L_x_391:
        /* <DEDUP_REMOVED lines=13> */
.L_x_394:
[----:B------:R-:W-:Y:S05]  /*185a0*/  BSYNC B1 ;  /* 0x0000000000017941 */ /* 0x000fea0003800000 */
.L_x_393:
        /* <DEDUP_REMOVED lines=13> */
.L_x_396:
[----:B------:R-:W-:Y:S05]  /*18680*/  BSYNC B1 ;  /* 0x0000000000017941 */ /* 0x000fea0003800000 */
.L_x_395:
        /* <DEDUP_REMOVED lines=13> */
.L_x_398:
[----:B------:R-:W-:Y:S05]  /*18760*/  BSYNC B1 ;  /* 0x0000000000017941 */ /* 0x000fea0003800000 */
.L_x_397:
        /* <DEDUP_REMOVED lines=13> */
.L_x_400:
[----:B------:R-:W-:Y:S05]  /*18840*/  BSYNC B1 ;  /* 0x0000000000017941 */ /* 0x000fea0003800000 */
.L_x_399:
        /* <DEDUP_REMOVED lines=13> */
.L_x_402:
[----:B------:R-:W-:Y:S05]  /*18920*/  BSYNC B1 ;  /* 0x0000000000017941 */ /* 0x000fea0003800000 */
.L_x_401:
        /* <DEDUP_REMOVED lines=13> */
.L_x_404:
[----:B------:R-:W-:Y:S05]  /*18a00*/  BSYNC B1 ;  /* 0x0000000000017941 */ /* 0x000fea0003800000 */
.L_x_403:
        /* <DEDUP_REMOVED lines=13> */
.L_x_406:
[----:B------:R-:W-:Y:S05]  /*18ae0*/  BSYNC B1 ;  /* 0x0000000000017941 */ /* 0x000fea0003800000 */
.L_x_405:
        /* <DEDUP_REMOVED lines=13> */
.L_x_408:
[----:B------:R-:W-:Y:S05]  /*18bc0*/  BSYNC B1 ;  /* 0x0000000000017941 */ /* 0x000fea0003800000 */
.L_x_407:
        /* <DEDUP_REMOVED lines=13> */
.L_x_410:
[----:B------:R-:W-:Y:S05]  /*18ca0*/  BSYNC B1 ;  /* 0x0000000000017941 */ /* 0x000fea0003800000 */
.L_x_409:
        /* <DEDUP_REMOVED lines=13> */
.L_x_412:
[----:B------:R-:W-:Y:S05]  /*18d80*/  BSYNC B1 ;  /* 0x0000000000017941 */ /* 0x000fea0003800000 */
.L_x_411:
        /* <DEDUP_REMOVED lines=13> */
.L_x_414:
[----:B------:R-:W-:Y:S05]  /*18e60*/  BSYNC B1 ;  /* 0x0000000000017941 */ /* 0x000fea0003800000 */
.L_x_413:
        /* <DEDUP_REMOVED lines=13> */
.L_x_416:
[----:B------:R-:W-:Y:S05]  /*18f40*/  BSYNC B1 ;  /* 0x0000000000017941 */ /* 0x000fea0003800000 */
.L_x_415:
        /* <DEDUP_REMOVED lines=13> */
.L_x_418:
[----:B------:R-:W-:Y:S05]  /*19020*/  BSYNC B1 ;  /* 0x0000000000017941 */ /* 0x000fea0003800000 */
.L_x_417:
        /* <DEDUP_REMOVED lines=13> */
.L_x_420:
[----:B------:R-:W-:Y:S05]  /*19100*/  BSYNC B1 ;  /* 0x0000000000017941 */ /* 0x000fea0003800000 */
.L_x_419:
        /* <DEDUP_REMOVED lines=13> */
.L_x_422:
[----:B------:R-:W-:Y:S05]  /*191e0*/  BSYNC B1 ;  /* 0x0000000000017941 */ /* 0x000fea0003800000 */
.L_x_421:
        /* <DEDUP_REMOVED lines=13> */
.L_x_424:
[----:B------:R-:W-:Y:S05]  /*192c0*/  BSYNC B1 ;  /* 0x0000000000017941 */ /* 0x000fea0003800000 */
.L_x_423:
        /* <DEDUP_REMOVED lines=13> */
.L_x_426:
[----:B------:R-:W-:Y:S05]  /*193a0*/  BSYNC B1 ;  /* 0x0000000000017941 */ /* 0x000fea0003800000 */
.L_x_425:
        /* <DEDUP_REMOVED lines=13> */
.L_x_428:
[----:B------:R-:W-:Y:S05]  /*19480*/  BSYNC B1 ;  /* 0x0000000000017941 */ /* 0x000fea0003800000 */
.L_x_427:
        /* <DEDUP_REMOVED lines=13> */
.L_x_430:
[----:B------:R-:W-:Y:S05]  /*19560*/  BSYNC B1 ;  /* 0x0000000000017941 */ /* 0x000fea0003800000 */
.L_x_429:
        /* <DEDUP_REMOVED lines=13> */
.L_x_432:
[----:B------:R-:W-:Y:S05]  /*19640*/  BSYNC B1 ;  /* 0x0000000000017941 */ /* 0x000fea0003800000 */
.L_x_431:
        /* <DEDUP_REMOVED lines=13> */
.L_x_434:
[----:B------:R-:W-:Y:S05]  /*19720*/  BSYNC B1 ;  /* 0x0000000000017941 */ /* 0x000fea0003800000 */
.L_x_433:
        /* <DEDUP_REMOVED lines=13> */
.L_x_436:
[----:B------:R-:W-:Y:S05]  /*19800*/  BSYNC B1 ;  /* 0x0000000000017941 */ /* 0x000fea0003800000 */
.L_x_435:
        /* <DEDUP_REMOVED lines=13> */
.L_x_438:
[----:B------:R-:W-:Y:S05]  /*198e0*/  BSYNC B1 ;  /* 0x0000000000017941 */ /* 0x000fea0003800000 */
.L_x_437:
        /* <DEDUP_REMOVED lines=13> */
.L_x_440:
[----:B------:R-:W-:Y:S05]  /*199c0*/  BSYNC B1 ;  /* 0x0000000000017941 */ /* 0x000fea0003800000 */
.L_x_439:
        /* <DEDUP_REMOVED lines=13> */
.L_x_442:
[----:B------:R-:W-:Y:S05]  /*19aa0*/  BSYNC B1 ;  /* 0x0000000000017941 */ /* 0x000fea0003800000 */
.L_x_441:
        /* <DEDUP_REMOVED lines=13> */
.L_x_444:
[----:B------:R-:W-:Y:S05]  /*19b80*/  BSYNC B1 ;  /* 0x0000000000017941 */ /* 0x000fea0003800000 */
.L_x_443:
        /* <DEDUP_REMOVED lines=13> */
.L_x_446:
[----:B------:R-:W-:Y:S05]  /*19c60*/  BSYNC B1 ;  /* 0x0000000000017941 */ /* 0x000fea0003800000 */
.L_x_445:
        /* <DEDUP_REMOVED lines=13> */
.L_x_448:
[----:B------:R-:W-:Y:S05]  /*19d40*/  BSYNC B1 ;  /* 0x0000000000017941 */ /* 0x000fea0003800000 */
.L_x_447:
        /* <DEDUP_REMOVED lines=13> */
.L_x_450:
[----:B------:R-:W-:Y:S05]  /*19e20*/  BSYNC B1 ;  /* 0x0000000000017941 */ /* 0x000fea0003800000 */
.L_x_449:
        /* <DEDUP_REMOVED lines=13> */
.L_x_452:
[----:B------:R-:W-:Y:S05]  /*19f00*/  BSYNC B1 ;  /* 0x0000000000017941 */ /* 0x000fea0003800000 */
.L_x_451:
        /* <DEDUP_REMOVED lines=13> */
.L_x_454:
[----:B------:R-:W-:Y:S05]  /*19fe0*/  BSYNC B1 ;  /* 0x0000000000017941 */ /* 0x000fea0003800000 */
.L_x_453:
        /* <DEDUP_REMOVED lines=13> */
.L_x_456:
[----:B------:R-:W-:Y:S05]  /*1a0c0*/  BSYNC B1 ;  /* 0x0000000000017941 */ /* 0x000fea0003800000 */
.L_x_455:
        /* <DEDUP_REMOVED lines=13> */
.L_x_458:
[----:B------:R-:W-:Y:S05]  /*1a1a0*/  BSYNC B1 ;  /* 0x0000000000017941 */ /* 0x000fea0003800000 */
.L_x_457:
        /* <DEDUP_REMOVED lines=13> */
.L_x_460:
[----:B------:R-:W-:Y:S05]  /*1a280*/  BSYNC B1 ;  /* 0x0000000000017941 */ /* 0x000fea0003800000 */
.L_x_459:
        /* <DEDUP_REMOVED lines=13> */
.L_x_462:
[----:B------:R-:W-:Y:S05]  /*1a360*/  BSYNC B1 ;  /* 0x0000000000017941 */ /* 0x000fea0003800000 */
.L_x_461:
        /* <DEDUP_REMOVED lines=13> */
.L_x_464:
[----:B------:R-:W-:Y:S05]  /*1a440*/  BSYNC B1 ;  /* 0x0000000000017941 */ /* 0x000fea0003800000 */
.L_x_463:
        /* <DEDUP_REMOVED lines=13> */
.L_x_466:
[----:B------:R-:W-:Y:S05]  /*1a520*/  BSYNC B1 ;  /* 0x0000000000017941 */ /* 0x000fea0003800000 */
.L_x_465:
        /* <DEDUP_REMOVED lines=13> */
.L_x_468:
[----:B------:R-:W-:Y:S05]  /*1a600*/  BSYNC B1 ;  /* 0x0000000000017941 */ /* 0x000fea0003800000 */
.L_x_467:
        /* <DEDUP_REMOVED lines=13> */
.L_x_470:
[----:B------:R-:W-:Y:S05]  /*1a6e0*/  BSYNC B1 ;  /* 0x0000000000017941 */ /* 0x000fea0003800000 */
.L_x_469:
        /* <DEDUP_REMOVED lines=13> */
.L_x_472:
[----:B------:R-:W-:Y:S05]  /*1a7c0*/  BSYNC B1 ;  /* 0x0000000000017941 */ /* 0x000fea0003800000 */
.L_x_471:
        /* <DEDUP_REMOVED lines=13> */
.L_x_474:
[----:B------:R-:W-:Y:S05]  /*1a8a0*/  BSYNC B1 ;  /* 0x0000000000017941 */ /* 0x000fea0003800000 */
.L_x_473:
        /* <DEDUP_REMOVED lines=13> */
.L_x_476:
[----:B------:R-:W-:Y:S05]  /*1a980*/  BSYNC B1 ;  /* 0x0000000000017941 */ /* 0x000fea0003800000 */
.L_x_475:
        /* <DEDUP_REMOVED lines=13> */
.L_x_478:
[----:B------:R-:W-:Y:S05]  /*1aa60*/  BSYNC B1 ;  /* 0x0000000000017941 */ /* 0x000fea0003800000 */
.L_x_477:
        /* <DEDUP_REMOVED lines=13> */
.L_x_480:
[----:B------:R-:W-:Y:S05]  /*1ab40*/  BSYNC B1 ;  /* 0x0000000000017941 */ /* 0x000fea0003800000 */
.L_x_479:
        /* <DEDUP_REMOVED lines=13> */
.L_x_482:
[----:B------:R-:W-:Y:S05]  /*1ac20*/  BSYNC B1 ;  /* 0x0000000000017941 */ /* 0x000fea0003800000 */
.L_x_481:
[----:B--23--:R-:W2:Y:S01]  /*1ac30*/  LDL.LU R2, [R1+0x344] ;  /* 0x0003440001027983 */ /* 0x00cea20000300800 */
[----:B-----5:R-:W-:Y:S01]  /*1ac40*/  LOP3.LUT R0, R0, 0xff, RZ, 0xc0, !PT ;  /* 0x000000ff00007812 */ /* 0x020fe200078ec0ff */
[----:B------:R-:W-:Y:S01]  /*1ac50*/  BSSY B1, `(.L_x_483) ;  /* 0x000000b000017945 */ /* 0x000fe20003800000 */
[----:B------:R-:W-:Y:S02]  /*1ac60*/  ISETP.LT.OR P2, PT, R34, 0xd9, !P0 ;  /* 0x000000d92200780c */ /* 0x000fe40004741670 */
[----:B------:R-:W-:-:S05]  /*1ac70*/  F2FP.F16.E4M3.UNPACK_B R0, R0 ;  /* 0x00000000ff00723e */ /* 0x000fca00020006ff */
[----:B------:R-:W-:-:S05]  /*1ac80*/  HADD2.F32 R0, -RZ, R0.H0_H0 ;  /* 0x20000000ff007230 */ /* 0x000fca0000004100 */
[----:B------:R-:W-:-:S04]  /*1ac90*/  FMUL R0, R0, UR40 ;  /* 0x0000002800007c20 */ /* 0x000fc80008400000 */
[----:B--2---:R-:W-:-:S05]  /*1aca0*/  FFMA R0, R2, UR41, R0 ;  /* 0x0000002902007c23 */ /* 0x004fca0008000000 */
[----:B------:R-:W-:Y:S02]  /*1acb0*/  F2FP.SATFINITE.E4M3.F32.PACK_AB_MERGE_C R3, RZ, R0, RZ ;  /* 0x00000000ff03723e */ /* 0x000fe400048070ff */
[----:B------:R-:W-:-:S03]  /*1acc0*/  PRMT R0, RZ, 0x7610, R0 ;  /* 0x00007610ff007816 */ /* 0x000fc60000000000 */
[----:B------:R2:W-:Y:S01]  /*1acd0*/  @!P1 STG.E.U8 desc[UR48][R30.64+0xd9], R3 ;  /* 0x0000d9031e009986 */ /* 0x0005e2000c101130 */
[----:B------:R-:W-:Y:S05]  /*1ace0*/  @P2 BRA `(.L_x_484) ;  /* 0x0000000000042947 */ /* 0x000fea0003800000 */
[----:B------:R3:W5:Y:S02]  /*1acf0*/  LDG.E.U8 R0, desc[UR48][R4.64+0xd8] ;  /* 0x0000d83004007981 */ /* 0x000764000c1e1100 */
.L_x_484:
[----:B------:R-:W-:Y:S05]  /*1ad00*/  BSYNC B1 ;  /* 0x0000000000017941 */ /* 0x000fea0003800000 */
.L_x_483:
[----:B------:R-:W4:Y:S01]  /*1ad10*/  LDL.LU R2, [R1+0x348] ;  /* 0x0003480001027983 */ /* 0x000f220000300800 */
[----:B-----5:R-:W-:Y:S01]  /*1ad20*/  LOP3.LUT R0, R0, 0xff, RZ, 0xc0, !PT ;  /* 0x000000ff00007812 */ /* 0x020fe200078ec0ff */
[----:B------:R-:W-:Y:S01]  /*1ad30*/  BSSY B1, `(.L_x_485) ;  /* 0x000000b000017945 */ /* 0x000fe20003800000 */
[----:B------:R-:W-:Y:S02]  /*1ad40*/  ISETP.LT.OR P0, PT, R34, 0xda, !P0 ;  /* 0x000000da2200780c */ /* 0x000fe40004701670 */
[----:B------:R-:W-:-:S05]  /*1ad50*/  F2FP.F16.E4M3.UNPACK_B R0, R0 ;  /* 0x00000000ff00723e */ /* 0x000fca00020006ff */
[----:B------:R-:W-:-:S05]  /*1ad60*/  HADD2.F32 R0, -RZ, R0.H0_H0 ;  /* 0x20000000ff007230 */ /* 0x000fca0000004100 */
[----:B------:R-:W-:-:S04]  /*1ad70*/  FMUL R0, R0, UR40 ;  /* 0x0000002800007c20 */ /* 0x000fc80008400000 */
[----:B----4-:R-:W-:-:S05]  /*1ad80*/  FFMA R0, R2, UR41, R0 ;  /* 0x0000002902007c23 */ /* 0x010fca0008000000 */
[----:B--2---:R-:W-:Y:S02]  /*1ad90*/  F2FP.SATFINITE.E4M3.F32.PACK_AB_MERGE_C R3, RZ, R0, RZ ;  /* 0x00000000ff03723e */ /* 0x004fe400048070ff */
[----:B------:R-:W-:-:S03]  /*1ada0*/  PRMT R0, RZ, 0x7610, R0 ;  /* 0x00007610ff007816 */ /* 0x000fc60000000000 */
[----:B------:R2:W-:Y:S01]  /*1adb0*/  @!P2 STG.E.U8 desc[UR48][R28.64+0xd8], R3 ;  /* 0x0000d8031c00a986 */ /* 0x0005e2000c101130 */
[----:B------:R-:W-:Y:S05]  /*1adc0*/  @P0 BRA `(.L_x_486) ;  /* 0x0000000000040947 */ /* 0x000fea0003800000 */
[----:B------:R4:W5:Y:S02]  /*1add0*/  LDG.E.U8 R0, desc[UR48][R4.64+0xd9] ;  /* 0x0000d93004007981 */ /* 0x000964000c1e1100 */
.L_x_486:
[----:B------:R-:W-:Y:S05]  /*1ade0*/  BSYNC B1 ;  /* 0x0000000000017941 */ /* 0x000fea0003800000 */
.L_x_485:
[----:B------:R-:W-:Y:S05]  /*1adf0*/  @P0 BRA `(.L_x_487) ;  /* 0x0000004400440947 */ /* 0x000fea0003800000 */
[----:B------:R-:W2:Y:S01]  /*1ae00*/  LDL.LU R2, [R1+0x34c] ;  /* 0x00034c0001027983 */ /* 0x000ea20000300800 */
[----:B-----5:R-:W-:-:S04]  /*1ae10*/  LOP3.LUT R0, R0, 0xff, RZ, 0xc0, !PT ;  /* 0x000000ff00007812 */ /* 0x020fc800078ec0ff */
[----:B------:R-:W-:-:S05]  /*1ae20*/  F2FP.F16.E4M3.UNPACK_B R0, R0 ;  /* 0x00000000ff00723e */ /* 0x000fca00020006ff */
[----:B------:R-:W-:-:S05]  /*1ae30*/  HADD2.F32 R0, -RZ, R0.H0_H0 ;  /* 0x20000000ff007230 */ /* 0x000fca0000004100 */
[----:B------:R-:W-:-:S04]  /*1ae40*/  FMUL R0, R0, UR40 ;  /* 0x0000002800007c20 */ /* 0x000fc80008400000 */
[----:B--2---:R-:W-:-:S05]  /*1ae50*/  FFMA R0, R2, UR41, R0 ;  /* 0x0000002902007c23 */ /* 0x004fca0008000000 */
[----:B------:R-:W-:-:S05]  /*1ae60*/  F2FP.SATFINITE.E4M3.F32.PACK_AB_MERGE_C R3, RZ, R0, RZ ;  /* 0x00000000ff03723e */ /* 0x000fca00048070ff */
[----:B------:R2:W-:Y:S01]  /*1ae70*/  STG.E.U8 desc[UR48][R28.64+0xd9], R3 ;  /* 0x0000d9031c007986 */ /* 0x0005e2000c101130 */
[----:B------:R-:W-:Y:S05]  /*1ae80*/  BRA `(.L_x_487) ;  /* 0x0000004400207947 */ /* 0x000fea0003800000 */
.L_x_38:
[----:B------:R-:W2:Y:S04]  /*1ae90*/  LDL.LU R37, [R1+0x40] ;  /* 0x0000400001257983 */ /* 0x000ea80000300800 */
[----:B------:R-:W3:Y:S04]  /*1aea0*/  LDL.LU R36, [R1+0x44] ;  /* 0x0000440001247983 */ /* 0x000ee80000300800 */
[----:B------:R-:W4:Y:S04]  /*1aeb0*/  LDL.LU R33, [R1+0x48] ;  /* 0x0000480001217983 */ /* 0x000f280000300800 */
[----:B------:R-:W4:Y:S01]  /*1aec0*/  LDL.LU R32, [R1+0x4c] ;  /* 0x00004c0001207983 */ /* 0x000f220000300800 */
[----:B------:R-:W-:Y:S01]  /*1aed0*/  ISETP.GE.AND P3, PT, R35, 0x1, PT ;  /* 0x000000012300780c */ /* 0x000fe20003f66270 */
[----:B------:R-:W-:Y:S01]  /*1aee0*/  FMUL R12, R12, UR41 ;  /* 0x000000290c0c7c20 */ /* 0x000fe20008400000 */
[----:B------:R-:W-:Y:S01]  /*1aef0*/  FMUL R11, R11, UR41 ;  /* 0x000000290b0b7c20 */ /* 0x000fe20008400000 */
[----:B------:R-:W-:Y:S01]  /*1af00*/  ISETP.GE.AND P2, PT, R35, 0x9, PT ;  /* 0x000000092300780c */ /* 0x000fe20003f46270 */
[----:B------:R-:W-:Y:S01]  /*1af10*/  FMUL R10, R10, UR41 ;  /* 0x000000290a0a7c20 */ /* 0x000fe20008400000 */
[----:B------:R-:W-:Y:S01]  /*1af20*/  ISETP.LT.OR P0, PT, R34, 0x1, !P3 ;  /* 0x000000012200780c */ /* 0x000fe20005f01670 */
[----:B------:R-:W-:Y:S01]  /*1af30*/  FMUL R9, R9, UR41 ;  /* 0x0000002909097c20 */ /* 0x000fe20008400000 */
[----:B------:R-:W-:Y:S01]  /*1af40*/  F2FP.SATFINITE.E4M3.F32.PACK_AB_MERGE_C R12, RZ, R12, RZ ;  /* 0x0000000cff0c723e */ /* 0x000fe200048070ff */
[----:B------:R-:W-:Y:S01]  /*1af50*/  FMUL R8, R8, UR41 ;  /* 0x0000002908087c20 */ /* 0x000fe20008400000 */
[----:B------:R-:W-:Y:S01]  /*1af60*/  F2FP.SATFINITE.E4M3.F32.PACK_AB_MERGE_C R11, RZ, R11, RZ ;  /* 0x0000000bff0b723e */ /* 0x000fe200048070ff */
[----:B------:R-:W-:Y:S01]  /*1af70*/  FMUL R7, R7, UR41 ;  /* 0x0000002907077c20 */ /* 0x000fe20008400000 */
[----:B------:R-:W-:Y:S01]  /*1af80*/  FMUL R6, R6, UR41 ;  /* 0x0000002906067c20 */ /* 0x000fe20008400000 */
[----:B------:R-:W-:Y:S01]  /*1af90*/  FMUL R5, R5, UR41 ;  /* 0x0000002905057c20 */ /* 0x000fe20008400000 */
[----:B------:R-:W-:Y:S01]  /*1afa0*/  FMUL R4, R4, UR41 ;  /* 0x0000002904047c20 */ /* 0x000fe20008400000 */
[----:B------:R-:W-:Y:S01]  /*1afb0*/  FMUL R3, R3, UR41 ;  /* 0x0000002903037c20 */ /* 0x000fe20008400000 */
[----:B------:R-:W-:Y:S01]  /*1afc0*/  FMUL R2, R2, UR41 ;  /* 0x0000002902027c20 */ /* 0x000fe20008400000 */
[----:B-----5:R-:W-:Y:S01]  /*1afd0*/  FMUL R0, R0, UR41 ;  /* 0x0000002900007c20 */ /* 0x020fe20008400000 */
[----:B------:R-:W-:Y:S01]  /*1afe0*/  FMUL R14, R14, UR41 ;  /* 0x000000290e0e7c20 */ /* 0x000fe20008400000 */
[----:B------:R-:W-:Y:S01]  /*1aff0*/  @!P0 STG.E.U8 desc[UR48][R24.64], R12 ;  /* 0x0000000c18008986 */ /* 0x000fe2000c101130 */
[----:B------:R-:W-:-:S02]  /*1b000*/  ISETP.LT.OR P0, PT, R34, 0x2, !P3 ;  /* 0x000000022200780c */ /* 0x000fc40005f01670 */
[C---:B------:R-:W-:Y:S01]  /*1b010*/  ISETP.LT.OR P5, PT, R34.reuse, 0x2, !P2 ;  /* 0x000000022200780c */ /* 0x040fe200057a1670 */
[----:B------:R-:W-:Y:S01]  /*1b020*/  FMUL R15, R15, UR41 ;  /* 0x000000290f0f7c20 */ /* 0x000fe20008400000 */
[----:B------:R-:W-:Y:S01]  /*1b030*/  ISETP.LT.OR P6, PT, R34, 0x9, !P3 ;  /* 0x000000092200780c */ /* 0x000fe20005fc1670 */
[----:B------:R-:W-:Y:S01]  /*1b040*/  FMUL R16, R16, UR41 ;  /* 0x0000002910107c20 */ /* 0x000fe20008400000 */
[----:B------:R-:W-:Y:S01]  /*1b050*/  ISETP.GE.AND P1, PT, R35, 0x81, PT ;  /* 0x000000812300780c */ /* 0x000fe20003f26270 */
[----:B------:R-:W-:Y:S01]  /*1b060*/  FMUL R17, R17, UR41 ;  /* 0x0000002911117c20 */ /* 0x000fe20008400000 */
[----:B------:R-:W-:Y:S01]  /*1b070*/  FMUL R18, R18, UR41 ;  /* 0x0000002912127c20 */ /* 0x000fe20008400000 */
[----:B------:R-:W-:Y:S01]  /*1b080*/  FMUL R19, R19, UR41 ;  /* 0x0000002913137c20 */ /* 0x000fe20008400000 */
[----:B------:R-:W-:Y:S01]  /*1b090*/  FMUL R20, R20, UR41 ;  /* 0x0000002914147c20 */ /* 0x000fe20008400000 */
[----:B------:R-:W-:Y:S01]  /*1b0a0*/  FMUL R21, R21, UR41 ;  /* 0x0000002915157c20 */ /* 0x000fe20008400000 */
[----:B------:R-:W-:Y:S01]  /*1b0b0*/  FMUL R22, R22, UR41 ;  /* 0x0000002916167c20 */ /* 0x000fe20008400000 */
[----:B------:R0:W-:Y:S01]  /*1b0c0*/  @!P0 STG.E.U8 desc[UR48][R24.64+0x1], R11 ;  /* 0x0000010b18008986 */ /* 0x0001e2000c101130 */
[----:B------:R-:W-:-:S02]  /*1b0d0*/  ISETP.LT.OR P0, PT, R34, 0x1, !P2 ;  /* 0x000000012200780c */ /* 0x000fc40005701670 */
[----:B------:R-:W-:Y:S01]  /*1b0e0*/  F2FP.SATFINITE.E4M3.F32.PACK_AB_MERGE_C R10, RZ, R10, RZ ;  /* 0x0000000aff0a723e */ /* 0x000fe200048070ff */
[----:B------:R-:W-:Y:S01]  /*1b0f0*/  FMUL R23, R23, UR41 ;  /* 0x0000002917177c20 */ /* 0x000fe20008400000 */
[----:B------:R-:W-:Y:S01]  /*1b100*/  F2FP.SATFINITE.E4M3.F32.PACK_AB_MERGE_C R9, RZ, R9, RZ ;  /* 0x00000009ff09723e */ /* 0x000fe200048070ff */
[----:B------:R-:W-:Y:S01]  /*1b110*/  FMUL R232, R232, UR41 ;  /* 0x00000029e8e87c20 */ /* 0x000fe20008400000 */
[----:B------:R-:W4:Y:S01]  /*1b120*/  LDL.LU R39, [R1+0x50] ;  /* 0x0000500001277983 */ /* 0x000f220000300800 */
[----:B0-----:R-:W-:-:S03]  /*1b130*/  F2FP.SATFINITE.E4M3.F32.PACK_AB_MERGE_C R11, RZ, R8, RZ ;  /* 0x00000008ff0b723e */ /* 0x001fc600048070ff */
[----:B------:R0:W-:Y:S01]  /*1b140*/  @!P5 STG.E.U8 desc[UR48][R26.64+0x1], R9 ;  /* 0x000001091a00d986 */ /* 0x0001e2000c101130 */
[----:B------:R-:W-:-:S03]  /*1b150*/  ISETP.LT.OR P5, PT, R34, 0xa, !P3 ;  /* 0x0000000a2200780c */ /* 0x000fc60005fa1670 */
[----:B------:R-:W-:Y:S04]  /*1b160*/  @!P0 STG.E.U8 desc[UR48][R26.64], R10 ;  /* 0x0000000a1a008986 */ /* 0x000fe8000c101130 */
[----:B------:R-:W-:Y:S01]  /*1b170*/  @!P6 STG.E.U8 desc[UR48][R24.64+0x8], R11 ;  /* 0x0000080b1800e986 */ /* 0x000fe2000c101130 */
[----:B------:R-:W-:Y:S02]  /*1b180*/  ISETP.LT.OR P6, PT, R34, 0x9, !P2 ;  /* 0x000000092200780c */ /* 0x000fe400057c1670 */
[----:B------:R-:W-:Y:S01]  /*1b190*/  F2FP.SATFINITE.E4M3.F32.PACK_AB_MERGE_C R7, RZ, R7, RZ ;  /* 0x00000007ff07723e */ /* 0x000fe200048070ff */
[----:B------:R-:W-:Y:S01]  /*1b1a0*/  FMUL R233, R233, UR41 ;  /* 0x00000029e9e97c20 */ /* 0x000fe20008400000 */
[----:B------:R-:W-:Y:S01]  /*1b1b0*/  F2FP.SATFINITE.E4M3.F32.PACK_AB_MERGE_C R13, RZ, R6, RZ ;  /* 0x00000006ff0d723e */ /* 0x000fe200048070ff */
[----:B------:R-:W-:Y:S01]  /*1b1c0*/  FMUL R234, R234, UR41 ;  /* 0x00000029eaea7c20 */ /* 0x000fe20008400000 */
[----:B------:R-:W-:Y:S01]  /*1b1d0*/  F2FP.SATFINITE.E4M3.F32.PACK_AB_MERGE_C R5, RZ, R5, RZ ;  /* 0x00000005ff05723e */ /* 0x000fe200048070ff */
[----:B------:R1:W-:Y:S01]  /*1b1e0*/  @!P5 STG.E.U8 desc[UR48][R24.64+0x9], R7 ;  /* 0x000009071800d986 */ /* 0x0003e2000c101130 */
[----:B------:R-:W-:-:S02]  /*1b1f0*/  ISETP.LT.OR P5, PT, R34, 0xa, !P2 ;  /* 0x0000000a2200780c */ /* 0x000fc400057a1670 */
[----:B------:R-:W-:Y:S01]  /*1b200*/  F2FP.SATFINITE.E4M3.F32.PACK_AB_MERGE_C R3, RZ, R3, RZ ;  /* 0x00000003ff03723e */ /* 0x000fe200048070ff */
[----:B------:R-:W4:Y:S04]  /*1b210*/  LDL.LU R38, [R1+0x54] ;  /* 0x0000540001267983 */ /* 0x000f280000300800 */
[----:B------:R-:W-:Y:S01]  /*1b220*/  @!P6 STG.E.U8 desc[UR48][R26.64+0x8], R13 ;  /* 0x0000080d1a00e986 */ /* 0x000fe2000c101130 */
[C---:B------:R-:W-:Y:S02]  /*1b230*/  ISETP.LT.OR P6, PT, R34.reuse, 0x11, !P3 ;  /* 0x000000112200780c */ /* 0x040fe40005fc1670 */
[----:B0-----:R-:W-:Y:S01]  /*1b240*/  F2FP.SATFINITE.E4M3.F32.PACK_AB_MERGE_C R9, RZ, R4, RZ ;  /* 0x00000004ff09723e */ /* 0x001fe200048070ff */
[----:B------:R-:W4:Y:S01]  /*1b250*/  LDL.LU R40, [R1+0x58] ;  /* 0x0000580001287983 */ /* 0x000f220000300800 */
[----:B-1----:R-:W-:Y:S01]  /*1b260*/  F2FP.SATFINITE.E4M3.F32.PACK_AB_MERGE_C R7, RZ, R2, RZ ;  /* 0x00000002ff07723e */ /* 0x002fe200048070ff */
[----:B------:R-:W-:Y:S01]  /*1b270*/  FMUL R235, R235, UR41 ;  /* 0x00000029ebeb7c20 */ /* 0x000fe20008400000 */
[----:B------:R-:W-:Y:S01]  /*1b280*/  F2FP.SATFINITE.E4M3.F32.PACK_AB_MERGE_C R15, RZ, R15, RZ ;  /* 0x0000000fff0f723e */ /* 0x000fe200048070ff */
[----:B------:R0:W-:Y:S01]  /*1b290*/  @!P5 STG.E.U8 desc[UR48][R26.64+0x9], R5 ;  /* 0x000009051a00d986 */ /* 0x0001e2000c101130 */
[----:B------:R-:W-:Y:S01]  /*1b2a0*/  ISETP.LT.OR P5, PT, R34, 0x12, !P3 ;  /* 0x000000122200780c */ /* 0x000fe20005fa1670 */
[----:B------:R-:W-:Y:S01]  /*1b2b0*/  FMUL R236, R236, UR41 ;  /* 0x00000029ecec7c20 */ /* 0x000fe20008400000 */
[----:B------:R-:W-:Y:S01]  /*1b2c0*/  F2FP.SATFINITE.E4M3.F32.PACK_AB_MERGE_C R17, RZ, R17, RZ ;  /* 0x00000011ff11723e */ /* 0x000fe200048070ff */
[----:B------:R-:W-:Y:S01]  /*1b2d0*/  FMUL R237, R237, UR41 ;  /* 0x00000029eded7c20 */ /* 0x000fe20008400000 */
[----:B------:R-:W-:Y:S01]  /*1b2e0*/  ISETP.GE.AND P0, PT, R35, 0x89, PT ;  /* 0x000000892300780c */ /* 0x000fe20003f06270 */
[----:B------:R1:W-:Y:S01]  /*1b2f0*/  @!P6 STG.E.U8 desc[UR48][R24.64+0x10], R9 ;  /* 0x000010091800e986 */ /* 0x0003e2000c101130 */
[----:B------:R-:W-:-:S02]  /*1b300*/  ISETP.LT.OR P6, PT, R34, 0x11, !P2 ;  /* 0x000000112200780c */ /* 0x000fc400057c1670 */
[----:B------:R-:W-:Y:S02]  /*1b310*/  F2FP.SATFINITE.E4M3.F32.PACK_AB_MERGE_C R19, RZ, R19, RZ ;  /* 0x00000013ff13723e */ /* 0x000fe400048070ff */
[----:B------:R-:W-:Y:S02]  /*1b320*/  F2FP.SATFINITE.E4M3.F32.PACK_AB_MERGE_C R21, RZ, R21, RZ ;  /* 0x00000015ff15723e */ /* 0x000fe400048070ff */
[----:B0-----:R-:W-:Y:S01]  /*1b330*/  F2FP.SATFINITE.E4M3.F32.PACK_AB_MERGE_C R5, RZ, R0, RZ ;  /* 0x00000000ff05723e */ /* 0x001fe200048070ff */
[----:B------:R0:W-:Y:S01]  /*1b340*/  @!P5 STG.E.U8 desc[UR48][R24.64+0x11], R3 ;  /* 0x000011031800d986 */ /* 0x0001e2000c101130 */
[C---:B------:R-:W-:Y:S02]  /*1b350*/  ISETP.LT.OR P5, PT, R34.reuse, 0x12, !P2 ;  /* 0x000000122200780c */ /* 0x040fe400057a1670 */
[----:B------:R-:W-:Y:S02]  /*1b360*/  F2FP.SATFINITE.E4M3.F32.PACK_AB_MERGE_C R23, RZ, R23, RZ ;  /* 0x00000017ff17723e */ /* 0x000fe400048070ff */
[----:B-1----:R-:W-:Y:S01]  /*1b370*/  F2FP.SATFINITE.E4M3.F32.PACK_AB_MERGE_C R9, RZ, R14, RZ ;  /* 0x0000000eff09723e */ /* 0x002fe200048070ff */
[----:B------:R-:W-:Y:S01]  /*1b380*/  @!P6 STG.E.U8 desc[UR48][R26.64+0x10], R7 ;  /* 0x000010071a00e986 */ /* 0x000fe2000c101130 */
[----:B------:R-:W-:-:S02]  /*1b390*/  ISETP.LT.OR P6, PT, R34, 0x19, !P3 ;  /* 0x000000192200780c */ /* 0x000fc40005fc1670 */
[----:B------:R-:W-:Y:S02]  /*1b3a0*/  F2FP.SATFINITE.E4M3.F32.PACK_AB_MERGE_C R233, RZ, R233, RZ ;  /* 0x000000e9ffe9723e */ /* 0x000fe400048070ff */
[----:B------:R-:W-:Y:S02]  /*1b3b0*/  F2FP.SATFINITE.E4M3.F32.PACK_AB_MERGE_C R235, RZ, R235, RZ ;  /* 0x000000ebffeb723e */ /* 0x000fe400048070ff */
[----:B0-----:R-:W-:Y:S01]  /*1b3c0*/  F2FP.SATFINITE.E4M3.F32.PACK_AB_MERGE_C R3, RZ, R16, RZ ;  /* 0x00000010ff03723e */ /* 0x001fe200048070ff */
[----:B------:R0:W-:Y:S01]  /*1b3d0*/  @!P5 STG.E.U8 desc[UR48][R26.64+0x11], R5 ;  /* 0x000011051a00d986 */ /* 0x0001e2000c101130 */
[----:B------:R-:W-:Y:S02]  /*1b3e0*/  ISETP.LT.OR P5, PT, R34, 0x1a, !P3 ;  /* 0x0000001a2200780c */ /* 0x000fe40005fa1670 */
[----:B------:R-:W-:-:S03]  /*1b3f0*/  F2FP.SATFINITE.E4M3.F32.PACK_AB_MERGE_C R237, RZ, R237, RZ ;  /* 0x000000edffed723e */ /* 0x000fc600048070ff */
[----:B------:R-:W-:Y:S01]  /*1b400*/  @!P6 STG.E.U8 desc[UR48][R24.64+0x18], R9 ;  /* 0x000018091800e986 */ /* 0x000fe2000c101130 */
[----:B------:R-:W-:Y:S02]  /*1b410*/  ISETP.LT.OR P6, PT, R34, 0x19, !P2 ;  /* 0x000000192200780c */ /* 0x000fe400057c1670 */
[----:B0-----:R-:W-:-:S05]  /*1b420*/  F2FP.SATFINITE.E4M3.F32.PACK_AB_MERGE_C R5, RZ, R18, RZ ;  /* 0x00000012ff05723e */ /* 0x001fca00048070ff */
[----:B------:R-:W-:Y:S01]  /*1b430*/  @!P5 STG.E.U8 desc[UR48][R24.64+0x19], R15 ;  /* 0x0000190f1800d986 */ /* 0x000fe2000c101130 */
[----:B------:R-:W-:-:S05]  /*1b440*/  ISETP.LT.OR P5, PT, R34, 0x1a, !P2 ;  /* 0x0000001a2200780c */ /* 0x000fca00057a1670 */
[----:B------:R0:W-:Y:S01]  /*1b450*/  @!P6 STG.E.U8 desc[UR48][R26.64+0x18], R3 ;  /* 0x000018031a00e986 */ /* 0x0001e2000c101130 */
[----:B------:R-:W-:-:S07]  /*1b460*/  ISETP.LT.OR P6, PT, R34, 0x1, !P1 ;  /* 0x000000012200780c */ /* 0x000fce0004fc1670 */
[----:B------:R-:W-:Y:S01]  /*1b470*/  @!P5 STG.E.U8 desc[UR48][R26.64+0x19], R17 ;  /* 0x000019111a00d986 */ /* 0x000fe2000c101130 */
[----:B------:R-:W-:Y:S02]  /*1b480*/  ISETP.LT.OR P5, PT, R34, 0x2, !P1 ;  /* 0x000000022200780c */ /* 0x000fe40004fa1670 */
[----:B0-----:R-:W-:-:S03]  /*1b490*/  F2FP.SATFINITE.E4M3.F32.PACK_AB_MERGE_C R3, RZ, R20, RZ ;  /* 0x00000014ff03723e */ /* 0x001fc600048070ff */
        /* <DEDUP_REMOVED lines=23> */
[----:B------:R-:W-:-:S05]  /*1b610*/  ISETP.LT.OR P5, PT, R34, 0x12, !P0 ;  /* 0x000000122200780c */ /* 0x000fca00047a1670 */
[----:B------:R1:W-:Y:S01]  /*1b620*/  @!P6 STG.E.U8 desc[UR48][R28.64+0x10], R3 ;  /* 0x000010031c00e986 */ /* 0x0003e2000c101130 */
[----:B------:R-:W-:Y:S01]  /*1b630*/  ISETP.LT.OR P6, PT, R34, 0x19, !P1 ;  /* 0x000000192200780c */ /* 0x000fe20004fc1670 */
[----:B--2---:R-:W-:Y:S02]  /*1b640*/  FMUL R0, R37, UR41 ;  /* 0x0000002925007c20 */ /* 0x004fe40008400000 */
[----:B------:R-:W2:Y:S01]  /*1b650*/  LDL.LU R37, [R1+0x5c] ;  /* 0x00005c0001257983 */ /* 0x000ea20000300800 */
[----:B---3--:R-:W-:-:S03]  /*1b660*/  FMUL R2, R36, UR41 ;  /* 0x0000002924027c20 */ /* 0x008fc60008400000 */
[----:B------:R-:W3:Y:S01]  /*1b670*/  LDL.LU R36, [R1+0x60] ;  /* 0x0000600001247983 */ /* 0x000ee20000300800 */
[----:B0-----:R-:W-:Y:S01]  /*1b680*/  F2FP.SATFINITE.E4M3.F32.PACK_AB_MERGE_C R5, RZ, R0, RZ ;  /* 0x00000000ff05723e */ /* 0x001fe200048070ff */
[----:B----4-:R-:W-:Y:S01]  /*1b690*/  FMUL R0, R33, UR41 ;  /* 0x0000002921007c20 */ /* 0x010fe20008400000 */
[----:B------:R-:W-:Y:S01]  /*1b6a0*/  F2FP.SATFINITE.E4M3.F32.PACK_AB_MERGE_C R7, RZ, R2, RZ ;  /* 0x00000002ff07723e */ /* 0x000fe200048070ff */
[----:B------:R-:W4:Y:S01]  /*1b6b0*/  LDL.LU R33, [R1+0x64] ;  /* 0x0000640001217983 */ /* 0x000f220000300800 */
[----:B------:R-:W-:-:S03]  /*1b6c0*/  FMUL R2, R32, UR41 ;  /* 0x0000002920027c20 */ /* 0x000fc60008400000 */
[----:B------:R-:W4:Y:S04]  /*1b6d0*/  LDL.LU R32, [R1+0x68] ;  /* 0x0000680001207983 */ /* 0x000f280000300800 */
[----:B------:R-:W-:Y:S01]  /*1b6e0*/  @!P5 STG.E.U8 desc[UR48][R28.64+0x11], R237 ;  /* 0x000011ed1c00d986 */ /* 0x000fe2000c101130 */
[----:B------:R-:W-:-:S03]  /*1b6f0*/  ISETP.LT.OR P5, PT, R34, 0x1a, !P1 ;  /* 0x0000001a2200780c */ /* 0x000fc60004fa1670 */
[----:B------:R0:W-:Y:S01]  /*1b700*/  @!P6 STG.E.U8 desc[UR48][R30.64+0x18], R5 ;  /* 0x000018051e00e986 */ /* 0x0001e2000c101130 */
[----:B------:R-:W-:Y:S02]  /*1b710*/  ISETP.LT.OR P6, PT, R34, 0x19, !P0 ;  /* 0x000000192200780c */ /* 0x000fe400047c1670 */
[----:B-1----:R-:W-:Y:S02]  /*1b720*/  F2FP.SATFINITE.E4M3.F32.PACK_AB_MERGE_C R3, RZ, R0, RZ ;  /* 0x00000000ff03723e */ /* 0x002fe400048070ff */
[----:B------:R-:W-:-:S05]  /*1b730*/  F2FP.SATFINITE.E4M3.F32.PACK_AB_MERGE_C R9, RZ, R2, RZ ;  /* 0x00000002ff09723e */ /* 0x000fca00048070ff */
[----:B------:R1:W-:Y:S01]  /*1b740*/  @!P5 STG.E.U8 desc[UR48][R30.64+0x19], R7 ;  /* 0x000019071e00d986 */ /* 0x0003e2000c101130 */
[----:B------:R-:W-:-:S03]  /*1b750*/  ISETP.LT.OR P5, PT, R34, 0x1a, !P0 ;  /* 0x0000001a2200780c */ /* 0x000fc600047a1670 */
[----:B------:R1:W-:Y:S01]  /*1b760*/  @!P6 STG.E.U8 desc[UR48][R28.64+0x18], R3 ;  /* 0x000018031c00e986 */ /* 0x0003e2000c101130 */
[----:B------:R-:W-:Y:S01]  /*1b770*/  ISETP.LT.OR P6, PT, R34, 0x21, !P3 ;  /* 0x000000212200780c */ /* 0x000fe20005fc1670 */
[----:B------:R-:W-:Y:S02]  /*1b780*/  FMUL R0, R39, UR41 ;  /* 0x0000002927007c20 */ /* 0x000fe40008400000 */
[----:B------:R-:W4:Y:S03]  /*1b790*/  LDL.LU R39, [R1+0x6c] ;  /* 0x00006c0001277983 */ /* 0x000f260000300800 */
[----:B0-----:R-:W-:-:S03]  /*1b7a0*/  F2FP.SATFINITE.E4M3.F32.PACK_AB_MERGE_C R5, RZ, R0, RZ ;  /* 0x00000000ff05723e */ /* 0x001fc600048070ff */
[----:B------:R0:W-:Y:S04]  /*1b7b0*/  @!P5 STG.E.U8 desc[UR48][R28.64+0x19], R9 ;  /* 0x000019091c00d986 */ /* 0x0001e8000c101130 */
[----:B------:R4:W-:Y:S01]  /*1b7c0*/  @!P6 STG.E.U8 desc[UR48][R24.64+0x20], R5 ;  /* 0x000020051800e986 */ /* 0x0009e2000c101130 */
[----:B------:R-:W-:-:S03]  /*1b7d0*/  FMUL R2, R38, UR41 ;  /* 0x0000002926027c20 */ /* 0x000fc60008400000 */
[----:B------:R-:W4:Y:S01]  /*1b7e0*/  LDL.LU R38, [R1+0x70] ;  /* 0x0000700001267983 */ /* 0x000f220000300800 */
[----:B------:R-:W-:-:S03]  /*1b7f0*/  FMUL R0, R40, UR41 ;  /* 0x0000002928007c20 */ /* 0x000fc60008400000 */
[----:B------:R-:W4:Y:S01]  /*1b800*/  LDL.LU R40, [R1+0x74] ;  /* 0x0000740001287983 */ /* 0x000f220000300800 */
[----:B-1----:R-:W-:Y:S02]  /*1b810*/  F2FP.SATFINITE.E4M3.F32.PACK_AB_MERGE_C R7, RZ, R2, RZ ;  /* 0x00000002ff07723e */ /* 0x002fe400048070ff */
[----:B------:R-:W-:Y:S01]  /*1b820*/  F2FP.SATFINITE.E4M3.F32.PACK_AB_MERGE_C R3, RZ, R0, RZ ;  /* 0x00000000ff03723e */ /* 0x000fe200048070ff */
        /* <DEDUP_REMOVED lines=9> */
[----:B------:R-:W4:Y:S01]  /*1b8c0*/  LDL.LU R32, [R1+0x84] ;  /* 0x0000840001207983 */ /* 0x000f220000300800 */
[C---:B------:R-:W-:Y:S02]  /*1b8d0*/  ISETP.LT.OR P5, PT, R34.reuse, 0x22, !P3 ;  /* 0x000000222200780c */ /* 0x040fe40005fa1670 */
[----:B------:R-:W-:-:S11]  /*1b8e0*/  ISETP.LT.OR P6, PT, R34, 0x21, !P2 ;  /* 0x000000212200780c */ /* 0x000fd600057c1670 */
[----:B------:R0:W-:Y:S01]  /*1b8f0*/  @!P5 STG.E.U8 desc[UR48][R24.64+0x21], R7 ;  /* 0x000021071800d986 */ /* 0x0001e2000c101130 */
[----:B------:R-:W-:-:S03]  /*1b900*/  ISETP.LT.OR P5, PT, R34, 0x22, !P2 ;  /* 0x000000222200780c */ /* 0x000fc600057a1670 */
[----:B------:R1:W-:Y:S01]  /*1b910*/  @!P6 STG.E.U8 desc[UR48][R26.64+0x20], R3 ;  /* 0x000020031a00e986 */ /* 0x0003e2000c101130 */
[----:B------:R-:W-:-:S09]  /*1b920*/  ISETP.LT.OR P6, PT, R34, 0x29, !P3 ;  /* 0x000000292200780c */ /* 0x000fd20005fc1670 */
[----:B------:R1:W-:Y:S01]  /*1b930*/  @!P5 STG.E.U8 desc[UR48][R26.64+0x21], R9 ;  /* 0x000021091a00d986 */ /* 0x0003e2000c101130 */
[C---:B------:R-:W-:Y:S02]  /*1b940*/  ISETP.LT.OR P5, PT, R34.reuse, 0x2a, !P3 ;  /* 0x0000002a2200780c */ /* 0x040fe40005fa1670 */
[----:B0-----:R-:W-:Y:S01]  /*1b950*/  F2FP.SATFINITE.E4M3.F32.PACK_AB_MERGE_C R7, RZ, R2, RZ ;  /* 0x00000002ff07723e */ /* 0x001fe200048070ff */
[----:B------:R0:W-:Y:S01]  /*1b960*/  @!P6 STG.E.U8 desc[UR48][R24.64+0x28], R5 ;  /* 0x000028051800e986 */ /* 0x0001e2000c101130 */
[----:B------:R-:W-:Y:S01]  /*1b970*/  ISETP.LT.OR P6, PT, R34, 0x29, !P2 ;  /* 0x000000292200780c */ /* 0x000fe200057c1670 */
[----:B------:R-:W-:Y:S02]  /*1b980*/  FMUL R2, R39, UR41 ;  /* 0x0000002927027c20 */ /* 0x000fe40008400000 */
[----:B------:R-:W4:Y:S01]  /*1b990*/  LDL.LU R39, [R1+0x88] ;  /* 0x0000880001277983 */ /* 0x000f220000300800 */
[----:B-1----:R-:W-:-:S05]  /*1b9a0*/  F2FP.SATFINITE.E4M3.F32.PACK_AB_MERGE_C R3, RZ, R0, RZ ;  /* 0x00000000ff03723e */ /* 0x002fca00048070ff */
[----:B------:R1:W-:Y:S01]  /*1b9b0*/  @!P5 STG.E.U8 desc[UR48][R24.64+0x29], R7 ;  /* 0x000029071800d986 */ /* 0x0003e2000c101130 */
[----:B------:R-:W-:Y:S02]  /*1b9c0*/  ISETP.LT.OR P5, PT, R34, 0x2a, !P2 ;  /* 0x0000002a2200780c */ /* 0x000fe400057a1670 */
[----:B------:R-:W-:Y:S01]  /*1b9d0*/  F2FP.SATFINITE.E4M3.F32.PACK_AB_MERGE_C R9, RZ, R2, RZ ;  /* 0x00000002ff09723e */ /* 0x000fe200048070ff */
[----:B------:R3:W-:Y:S01]  /*1b9e0*/  @!P6 STG.E.U8 desc[UR48][R26.64+0x28], R3 ;  /* 0x000028031a00e986 */ /* 0x0007e2000c101130 */
[----:B------:R-:W-:-:S03]  /*1b9f0*/  FMUL R0, R38, UR41 ;  /* 0x0000002926007c20 */ /* 0x000fc60008400000 */
[----:B------:R-:W4:Y:S01]  /*1ba00*/  LDL.LU R38, [R1+0x8c] ;  /* 0x00008c0001267983 */ /* 0x000f220000300800 */
[----:B------:R-:W-:-:S03]  /*1ba10*/  FMUL R2, R40, UR41 ;  /* 0x0000002928027c20 */ /* 0x000fc60008400000 */
[----:B------:R-:W4:Y:S01]  /*1ba20*/  LDL.LU R40, [R1+0x90] ;  /* 0x0000900001287983 */ /* 0x000f220000300800 */
[----:B0-----:R-:W-:Y:S02]  /*1ba30*/  F2FP.SATFINITE.E4M3.F32.PACK_AB_MERGE_C R5, RZ, R0, RZ ;  /* 0x00000000ff05723e */ /* 0x001fe400048070ff */
[----:B-1----:R-:W-:Y:S01]  /*1ba40*/  F2FP.SATFINITE.E4M3.F32.PACK_AB_MERGE_C R7, RZ, R2, RZ ;  /* 0x00000002ff07723e */ /* 0x002fe200048070ff */
[----:B------:R0:W-:Y:S01]  /*1ba50*/  @!P5 STG.E.U8 desc[UR48][R26.64+0x29], R9 ;  /* 0x000029091a00d986 */ /* 0x0001e2000c101130 */
[----:B--2---:R-:W-:-:S03]  /*1ba60*/  FMUL R0, R37, UR41 ;  /* 0x0000002925007c20 */ /* 0x004fc60008400000 */
[----:B------:R-:W2:Y:S01]  /*1ba70*/  LDL.LU R37, [R1+0x94] ;  /* 0x0000940001257983 */ /* 0x000ea20000300800 */
[----:B---3--:R-:W-:-:S03]  /*1ba80*/  FMUL R2, R36, UR41 ;  /* 0x0000002924027c20 */ /* 0x008fc60008400000 */
[----:B------:R-:W3:Y:S01]  /*1ba90*/  LDL.LU R36, [R1+0x98] ;  /* 0x0000980001247983 */ /* 0x000ee20000300800 */
[----:B------:R-:W-:Y:S01]  /*1baa0*/  F2FP.SATFINITE.E4M3.F32.PACK_AB_MERGE_C R3, RZ, R0, RZ ;  /* 0x00000000ff03723e */ /* 0x000fe200048070ff */
[----:B----4-:R-:W-:Y:S01]  /*1bab0*/  FMUL R0, R33, UR41 ;  /* 0x0000002921007c20 */ /* 0x010fe20008400000 */
[----:B0-----:R-:W-:Y:S01]  /*1bac0*/  F2FP.SATFINITE.E4M3.F32.PACK_AB_MERGE_C R9, RZ, R2, RZ ;  /* 0x00000002ff09723e */ /* 0x001fe200048070ff */
        /* <DEDUP_REMOVED lines=757> */
[----:B------:R-:W4:Y:S04]  /*1ea20*/  LDL.LU R38, [R1+0x2f4] ;  /* 0x0002f40001267983 */ /* 0x000f280000300800 */
[----:B------:R-:W4:Y:S01]  /*1ea30*/  LDL.LU R43, [R1+0x2f8] ;  /* 0x0002f800012b7983 */ /* 0x000f220000300800 */
[----:B------:R-:W-:Y:S01]  /*1ea40*/  FMUL R2, R40, UR41 ;  /* 0x0000002928027c20 */ /* 0x000fe20008400000 */
[----:B0-----:R-:W-:-:S04]  /*1ea50*/  F2FP.SATFINITE.E4M3.F32.PACK_AB_MERGE_C R3, RZ, R0, RZ ;  /* 0x00000000ff03723e */ /* 0x001fc800048070ff */
        /* <DEDUP_REMOVED lines=13> */
[C---:B------:R-:W-:Y:S01]  /*1eb30*/  ISETP.LT.OR P5, PT, R34.reuse, 0xc2, !P2 ;  /* 0x000000c22200780c */ /* 0x040fe200057a1670 */
[----:B------:R-:W4:Y:S04]  /*1eb40*/  LDL.LU R41, [R1+0x30c] ;  /* 0x00030c0001297983 */ /* 0x000f280000300800 */
[----:B------:R-:W4:Y:S06]  /*1eb50*/  LDL.LU R40, [R1+0x310] ;  /* 0x0003100001287983 */ /* 0x000f2c0000300800 */
        /* <DEDUP_REMOVED lines=8> */
[C---:B------:R-:W-:Y:S01]  /*1ebe0*/  ISETP.LT.OR P5, PT, R34.reuse, 0xca, !P2 ;  /* 0x000000ca2200780c */ /* 0x040fe200057a1670 */
[----:B------:R-:W-:Y:S01]  /*1ebf0*/  FMUL R0, R39, UR41 ;  /* 0x0000002927007c20 */ /* 0x000fe20008400000 */
[----:B-1----:R-:W-:Y:S01]  /*1ec00*/  F2FP.SATFINITE.E4M3.F32.PACK_AB_MERGE_C R9, RZ, R2, RZ ;  /* 0x00000002ff09723e */ /* 0x002fe200048070ff */
[----:B------:R-:W4:Y:S06]  /*1ec10*/  LDL.LU R39, [R1+0x314] ;  /* 0x0003140001277983 */ /* 0x000f2c0000300800 */
[----:B------:R1:W-:Y:S01]  /*1ec20*/  @!P6 STG.E.U8 desc[UR48][R26.64+0xc8], R3 ;  /* 0x0000c8031a00e986 */ /* 0x0003e2000c101130 */
[----:B------:R-:W-:-:S02]  /*1ec30*/  ISETP.LT.OR P6, PT, R34, 0xd1, !P3 ;  /* 0x000000d12200780c */ /* 0x000fc40005fc1670 */
[----:B------:R-:W-:Y:S01]  /*1ec40*/  F2FP.SATFINITE.E4M3.F32.PACK_AB_MERGE_C R5, RZ, R0, RZ ;  /* 0x00000000ff05723e */ /* 0x000fe200048070ff */
[----:B------:R3:W-:Y:S01]  /*1ec50*/  @!P5 STG.E.U8 desc[UR48][R26.64+0xc9], R9 ;  /* 0x0000c9091a00d986 */ /* 0x0007e2000c101130 */
[----:B------:R-:W-:-:S03]  /*1ec60*/  FMUL R2, R38, UR41 ;  /* 0x0000002926027c20 */ /* 0x000fc60008400000 */
[----:B------:R-:W4:Y:S01]  /*1ec70*/  LDL.LU R38, [R1+0x318] ;  /* 0x0003180001267983 */ /* 0x000f220000300800 */
[----:B------:R-:W-:Y:S01]  /*1ec80*/  FMUL R0, R43, UR41 ;  /* 0x000000292b007c20 */ /* 0x000fe20008400000 */
[----:B0-----:R-:W-:-:S04]  /*1ec90*/  F2FP.SATFINITE.E4M3.F32.PACK_AB_MERGE_C R7, RZ, R2, RZ ;  /* 0x00000002ff07723e */ /* 0x001fc800048070ff */
[----:B-1----:R-:W-:Y:S01]  /*1eca0*/  F2FP.SATFINITE.E4M3.F32.PACK_AB_MERGE_C R3, RZ, R0, RZ ;  /* 0x00000000ff03723e */ /* 0x002fe200048070ff */
[----:B------:R0:W-:Y:S01]  /*1ecb0*/  @!P6 STG.E.U8 desc[UR48][R24.64+0xd0], R5 ;  /* 0x0000d0051800e986 */ /* 0x0001e2000c101130 */
[----:B--2---:R-:W-:-:S03]  /*1ecc0*/  FMUL R2, R37, UR41 ;  /* 0x0000002925027c20 */ /* 0x004fc60008400000 */
[----:B------:R-:W2:Y:S01]  /*1ecd0*/  LDL.LU R37, [R1+0x31c] ;  /* 0x00031c0001257983 */ /* 0x000ea20000300800 */
[----:B---3--:R-:W-:Y:S01]  /*1ece0*/  FMUL R0, R36, UR41 ;  /* 0x0000002924007c20 */ /* 0x008fe20008400000 */
[----:B------:R-:W-:Y:S02]  /*1ecf0*/  F2FP.SATFINITE.E4M3.F32.PACK_AB_MERGE_C R9, RZ, R2, RZ ;  /* 0x00000002ff09723e */ /* 0x000fe400048070ff */
[----:B------:R-:W3:Y:S01]  /*1ed00*/  LDL.LU R36, [R1+0x320] ;  /* 0x0003200001247983 */ /* 0x000ee20000300800 */
[----:B----4-:R-:W-:Y:S01]  /*1ed10*/  FMUL R2, R33, UR41 ;  /* 0x0000002921027c20 */ /* 0x010fe20008400000 */
[----:B0-----:R-:W-:Y:S02]  /*1ed20*/  F2FP.SATFINITE.E4M3.F32.PACK_AB_MERGE_C R5, RZ, R0, RZ ;  /* 0x00000000ff05723e */ /* 0x001fe400048070ff */
[----:B------:R-:W4:Y:S01]  /*1ed30*/  LDL.LU R33, [R1+0x324] ;  /* 0x0003240001217983 */ /* 0x000f220000300800 */
[----:B------:R-:W-:-:S03]  /*1ed40*/  FMUL R0, R32, UR41 ;  /* 0x0000002920007c20 */ /* 0x000fc60008400000 */
[----:B------:R-:W4:Y:S01]  /*1ed50*/  LDL.LU R32, [R1+0x328] ;  /* 0x0003280001207983 */ /* 0x000f220000300800 */
[C---:B------:R-:W-:Y:S02]  /*1ed60*/  ISETP.LT.OR P5, PT, R34.reuse, 0xd2, !P3 ;  /* 0x000000d22200780c */ /* 0x040fe40005fa1670 */
[C---:B------:R-:W-:Y:S01]  /*1ed70*/  ISETP.LT.OR P6, PT, R34.reuse, 0xd1, !P2 ;  /* 0x000000d12200780c */ /* 0x040fe200057c1670 */
[----:B------:R-:W4:Y:S10]  /*1ed80*/  LDL.LU R43, [R1+0x32c] ;  /* 0x00032c00012b7983 */ /* 0x000f340000300800 */
[----:B------:R0:W-:Y:S01]  /*1ed90*/  @!P5 STG.E.U8 desc[UR48][R24.64+0xd1], R7 ;  /* 0x0000d1071800d986 */ /* 0x0001e2000c101130 */
[----:B------:R-:W-:-:S03]  /*1eda0*/  ISETP.LT.OR P5, PT, R34, 0xd2, !P2 ;  /* 0x000000d22200780c */ /* 0x000fc600057a1670 */
[----:B------:R1:W-:Y:S01]  /*1edb0*/  @!P6 STG.E.U8 desc[UR48][R26.64+0xd0], R3 ;  /* 0x0000d0031a00e986 */ /* 0x0003e2000c101130 */
[C---:B------:R-:W-:Y:S02]  /*1edc0*/  ISETP.LT.OR P6, PT, R34.reuse, 0xd9, !P3 ;  /* 0x000000d92200780c */ /* 0x040fe40005fc1670 */
[----:B------:R-:W-:Y:S01]  /*1edd0*/  F2FP.SATFINITE.E4M3.F32.PACK_AB_MERGE_C R11, RZ, R0, RZ ;  /* 0x00000000ff0b723e */ /* 0x000fe200048070ff */
[----:B------:R-:W-:Y:S01]  /*1ede0*/  FMUL R0, R41, UR41 ;  /* 0x0000002929007c20 */ /* 0x000fe20008400000 */
[----:B------:R-:W-:Y:S01]  /*1edf0*/  ISETP.LT.OR P3, PT, R34, 0xda, !P3 ;  /* 0x000000da2200780c */ /* 0x000fe20005f61670 */
[----:B------:R-:W4:Y:S01]  /*1ee00*/  LDL.LU R41, [R1+0x330] ;  /* 0x0003300001297983 */ /* 0x000f220000300800 */
[----:B0-----:R-:W-:Y:S01]  /*1ee10*/  F2FP.SATFINITE.E4M3.F32.PACK_AB_MERGE_C R7, RZ, R2, RZ ;  /* 0x00000002ff07723e */ /* 0x001fe200048070ff */
[----:B------:R-:W-:Y:S02]  /*1ee20*/  FMUL R2, R40, UR41 ;  /* 0x0000002928027c20 */ /* 0x000fe40008400000 */
[----:B------:R-:W-:Y:S01]  /*1ee30*/  @!P5 STG.E.U8 desc[UR48][R26.64+0xd1], R9 ;  /* 0x0000d1091a00d986 */ /* 0x000fe2000c101130 */
[----:B------:R-:W-:-:S02]  /*1ee40*/  ISETP.LT.OR P5, PT, R34, 0xd9, !P2 ;  /* 0x000000d92200780c */ /* 0x000fc400057a1670 */
[----:B------:R-:W-:Y:S01]  /*1ee50*/  ISETP.LT.OR P2, PT, R34, 0xda, !P2 ;  /* 0x000000da2200780c */ /* 0x000fe20005741670 */
[----:B------:R-:W4:Y:S04]  /*1ee60*/  LDL.LU R40, [R1+0x334] ;  /* 0x0003340001287983 */ /* 0x000f280000300800 */
[----:B------:R0:W-:Y:S01]  /*1ee70*/  @!P6 STG.E.U8 desc[UR48][R24.64+0xd8], R5 ;  /* 0x0000d8051800e986 */ /* 0x0001e2000c101130 */
[----:B-1----:R-:W-:-:S03]  /*1ee80*/  FMUL R3, R39, UR41 ;  /* 0x0000002927037c20 */ /* 0x002fc60008400000 */
[----:B------:R-:W4:Y:S04]  /*1ee90*/  LDL.LU R39, [R1+0x338] ;  /* 0x0003380001277983 */ /* 0x000f280000300800 */
[----:B------:R1:W-:Y:S01]  /*1eea0*/  @!P3 STG.E.U8 desc[UR48][R24.64+0xd9], R7 ;  /* 0x0000d9071800b986 */ /* 0x0003e2000c101130 */
[----:B0-----:R-:W-:Y:S02]  /*1eeb0*/  F2FP.SATFINITE.E4M3.F32.PACK_AB_MERGE_C R5, RZ, R0, RZ ;  /* 0x00000000ff05723e */ /* 0x001fe400048070ff */
[----:B------:R-:W-:-:S03]  /*1eec0*/  F2FP.SATFINITE.E4M3.F32.PACK_AB_MERGE_C R9, RZ, R3, RZ ;  /* 0x00000003ff09723e */ /* 0x000fc600048070ff */
[----:B------:R0:W-:Y:S01]  /*1eed0*/  @!P2 STG.E.U8 desc[UR48][R26.64+0xd9], R5 ;  /* 0x0000d9051a00a986 */ /* 0x0001e2000c101130 */
[----:B-1----:R-:W-:Y:S01]  /*1eee0*/  F2FP.SATFINITE.E4M3.F32.PACK_AB_MERGE_C R7, RZ, R2, RZ ;  /* 0x00000002ff07723e */ /* 0x002fe200048070ff */
[----:B------:R-:W-:Y:S02]  /*1eef0*/  FMUL R4, R38, UR41 ;  /* 0x0000002926047c20 */ /* 0x000fe40008400000 */
[----:B------:R-:W4:Y:S01]  /*1ef00*/  LDL.LU R38, [R1+0x33c] ;  /* 0x00033c0001267983 */ /* 0x000f220000300800 */
[----:B--2---:R-:W-:-:S03]  /*1ef10*/  FMUL R0, R37, UR41 ;  /* 0x0000002925007c20 */ /* 0x004fc60008400000 */
[----:B------:R-:W2:Y:S01]  /*1ef20*/  LDL.LU R37, [R1+0x340] ;  /* 0x0003400001257983 */ /* 0x000ea20000300800 */
[----:B---3--:R-:W-:Y:S01]  /*1ef30*/  FMUL R2, R36, UR41 ;  /* 0x0000002924027c20 */ /* 0x008fe20008400000 */
[----:B0-----:R-:W-:Y:S02]  /*1ef40*/  F2FP.SATFINITE.E4M3.F32.PACK_AB_MERGE_C R5, RZ, R0, RZ ;  /* 0x00000000ff05723e */ /* 0x001fe400048070ff */
[----:B------:R-:W3:Y:S01]  /*1ef50*/  LDL.LU R36, [R1+0x344] ;  /* 0x0003440001247983 */ /* 0x000ee20000300800 */
[----:B----4-:R-:W-:-:S03]  /*1ef60*/  FMUL R3, R33, UR41 ;  /* 0x0000002921037c20 */ /* 0x010fc60008400000 */
[----:B------:R-:W4:Y:S01]  /*1ef70*/  LDL.LU R33, [R1+0x348] ;  /* 0x0003480001217983 */ /* 0x000f220000300800 */
[----:B------:R-:W-:-:S03]  /*1ef80*/  FMUL R0, R32, UR41 ;  /* 0x0000002920007c20 */ /* 0x000fc60008400000 */
[----:B------:R-:W4:Y:S01]  /*1ef90*/  LDL.LU R32, [R1+0x34c] ;  /* 0x00034c0001207983 */ /* 0x000f220000300800 */
[C---:B------:R-:W-:Y:S02]  /*1efa0*/  ISETP.LT.OR P6, PT, R34.reuse, 0xc1, !P1 ;  /* 0x000000c12200780c */ /* 0x040fe40004fc1670 */
[C---:B------:R-:W-:Y:S01]  /*1efb0*/  ISETP.LT.OR P3, PT, R34.reuse, 0xc2, !P1 ;  /* 0x000000c22200780c */ /* 0x040fe20004f61670 */
[----:B------:R-:W-:Y:S01]  /*1efc0*/  @!P5 STG.E.U8 desc[UR48][R26.64+0xd8], R11 ;  /* 0x0000d80b1a00d986 */ /* 0x000fe2000c101130 */
[C---:B------:R-:W-:Y:S02]  /*1efd0*/  ISETP.LT.OR P5, PT, R34.reuse, 0xc1, !P0 ;  /* 0x000000c12200780c */ /* 0x040fe400047a1670 */
[----:B------:R-:W-:-:S07]  /*1efe0*/  ISETP.LT.OR P2, PT, R34, 0xca, !P1 ;  /* 0x000000ca2200780c */ /* 0x000fce0004f41670 */
[----:B------:R0:W-:Y:S01]  /*1eff0*/  @!P6 STG.E.U8 desc[UR48][R30.64+0xc0], R7 ;  /* 0x0000c0071e00e986 */ /* 0x0001e2000c101130 */
[----:B------:R-:W-:-:S03]  /*1f000*/  ISETP.LT.OR P6, PT, R34, 0xc2, !P0 ;  /* 0x000000c22200780c */ /* 0x000fc600047c1670 */
[----:B------:R1:W-:Y:S01]  /*1f010*/  @!P3 STG.E.U8 desc[UR48][R30.64+0xc1], R9 ;  /* 0x0000c1091e00b986 */ /* 0x0003e2000c101130 */
[C---:B------:R-:W-:Y:S02]  /*1f020*/  ISETP.LT.OR P3, PT, R34.reuse, 0xc9, !P1 ;  /* 0x000000c92200780c */ /* 0x040fe40004f61670 */
[----:B------:R-:W-:Y:S02]  /*1f030*/  F2FP.SATFINITE.E4M3.F32.PACK_AB_MERGE_C R13, RZ, R4, RZ ;  /* 0x00000004ff0d723e */ /* 0x000fe400048070ff */
[----:B0-----:R-:W-:Y:S02]  /*1f040*/  F2FP.SATFINITE.E4M3.F32.PACK_AB_MERGE_C R7, RZ, R2, RZ ;  /* 0x00000002ff07723e */ /* 0x001fe400048070ff */
[----:B-1----:R-:W-:Y:S01]  /*1f050*/  F2FP.SATFINITE.E4M3.F32.PACK_AB_MERGE_C R9, RZ, R3, RZ ;  /* 0x00000003ff09723e */ /* 0x002fe200048070ff */
[----:B------:R-:W-:Y:S01]  /*1f060*/  @!P5 STG.E.U8 desc[UR48][R28.64+0xc0], R13 ;  /* 0x0000c00d1c00d986 */ /* 0x000fe2000c101130 */
[----:B------:R-:W-:-:S03]  /*1f070*/  ISETP.LT.OR P5, PT, R34, 0xc9, !P0 ;  /* 0x000000c92200780c */ /* 0x000fc600047a1670 */
[----:B------:R0:W-:Y:S01]  /*1f080*/  @!P6 STG.E.U8 desc[UR48][R28.64+0xc1], R5 ;  /* 0x0000c1051c00e986 */ /* 0x0001e2000c101130 */
[----:B------:R-:W-:-:S03]  /*1f090*/  ISETP.LT.OR P6, PT, R34, 0xca, !P0 ;  /* 0x000000ca2200780c */ /* 0x000fc600047c1670 */
[----:B------:R1:W-:Y:S01]  /*1f0a0*/  @!P2 STG.E.U8 desc[UR48][R30.64+0xc9], R9 ;  /* 0x0000c9091e00a986 */ /* 0x0003e2000c101130 */
[C---:B------:R-:W-:Y:S01]  /*1f0b0*/  ISETP.LT.OR P2, PT, R34.reuse, 0xd2, !P1 ;  /* 0x000000d22200780c */ /* 0x040fe20004f41670 */
[----:B------:R-:W-:Y:S02]  /*1f0c0*/  FMUL R2, R43, UR41 ;  /* 0x000000292b027c20 */ /* 0x000fe40008400000 */
[----:B------:R1:W-:Y:S01]  /*1f0d0*/  @!P3 STG.E.U8 desc[UR48][R30.64+0xc8], R7 ;  /* 0x0000c8071e00b986 */ /* 0x0003e2000c101130 */
[----:B------:R-:W-:Y:S01]  /*1f0e0*/  ISETP.LT.OR P3, PT, R34, 0xd1, !P1 ;  /* 0x000000d12200780c */ /* 0x000fe20004f61670 */
[----:B------:R-:W-:Y:S01]  /*1f0f0*/  FMUL R3, R40, UR41 ;  /* 0x0000002928037c20 */ /* 0x000fe20008400000 */
[----:B------:R-:W-:Y:S01]  /*1f100*/  F2FP.SATFINITE.E4M3.F32.PACK_AB_MERGE_C R11, RZ, R0, RZ ;  /* 0x00000000ff0b723e */ /* 0x000fe200048070ff */
[----:B------:R-:W-:Y:S01]  /*1f110*/  FMUL R0, R41, UR41 ;  /* 0x0000002929007c20 */ /* 0x000fe20008400000 */
[----:B0-----:R-:W-:Y:S02]  /*1f120*/  F2FP.SATFINITE.E4M3.F32.PACK_AB_MERGE_C R5, RZ, R2, RZ ;  /* 0x00000002ff05723e */ /* 0x001fe400048070ff */
[----:B-1----:R-:W-:Y:S01]  /*1f130*/  F2FP.SATFINITE.E4M3.F32.PACK_AB_MERGE_C R9, RZ, R3, RZ ;  /* 0x00000003ff09723e */ /* 0x002fe200048070ff */
[----:B------:R-:W-:Y:S01]  /*1f140*/  @!P5 STG.E.U8 desc[UR48][R28.64+0xc8], R11 ;  /* 0x0000c80b1c00d986 */ /* 0x000fe2000c101130 */
[----:B------:R-:W-:Y:S01]  /*1f150*/  F2FP.SATFINITE.E4M3.F32.PACK_AB_MERGE_C R7, RZ, R0, RZ ;  /* 0x00000000ff07723e */ /* 0x000fe200048070ff */
[----:B------:R-:W-:-:S02]  /*1f160*/  FMUL R0, R39, UR41 ;  /* 0x0000002927007c20 */ /* 0x000fc40008400000 */
[----:B------:R-:W-:Y:S01]  /*1f170*/  @!P6 STG.E.U8 desc[UR48][R28.64+0xc9], R5 ;  /* 0x0000c9051c00e986 */ /* 0x000fe2000c101130 */
[C---:B------:R-:W-:Y:S02]  /*1f180*/  ISETP.LT.OR P5, PT, R34.reuse, 0xd1, !P0 ;  /* 0x000000d12200780c */ /* 0x040fe400047a1670 */
[C---:B------:R-:W-:Y:S01]  /*1f190*/  ISETP.LT.OR P6, PT, R34.reuse, 0xd2, !P0 ;  /* 0x000000d22200780c */ /* 0x040fe200047c1670 */
[----:B------:R-:W-:Y:S01]  /*1f1a0*/  @!P2 STG.E.U8 desc[UR48][R30.64+0xd1], R9 ;  /* 0x0000d1091e00a986 */ /* 0x000fe2000c101130 */
[C---:B------:R-:W-:Y:S02]  /*1f1b0*/  ISETP.LT.OR P2, PT, R34.reuse, 0xd9, !P1 ;  /* 0x000000d92200780c */ /* 0x040fe40004f41670 */
[C---:B------:R-:W-:Y:S01]  /*1f1c0*/  ISETP.LT.OR P1, PT, R34.reuse, 0xda, !P1 ;  /* 0x000000da2200780c */ /* 0x040fe20004f21670 */
[----:B------:R0:W-:Y:S01]  /*1f1d0*/  @!P3 STG.E.U8 desc[UR48][R30.64+0xd0], R7 ;  /* 0x0000d0071e00b986 */ /* 0x0001e2000c101130 */
[----:B------:R-:W-:Y:S02]  /*1f1e0*/  ISETP.LT.OR P3, PT, R34, 0xd9, !P0 ;  /* 0x000000d92200780c */ /* 0x000fe40004761670 */
[----:B------:R-:W-:Y:S01]  /*1f1f0*/  F2FP.SATFINITE.E4M3.F32.PACK_AB_MERGE_C R13, RZ, R0, RZ ;  /* 0x00000000ff0d723e */ /* 0x000fe200048070ff */
[----:B------:R-:W-:Y:S01]  /*1f200*/  FMUL R0, R38, UR41 ;  /* 0x0000002926007c20 */ /* 0x000fe20008400000 */
[----:B------:R-:W-:-:S04]  /*1f210*/  ISETP.LT.OR P0, PT, R34, 0xda, !P0 ;  /* 0x000000da2200780c */ /* 0x000fc80004701670 */
[----:B0-----:R-:W-:Y:S01]  /*1f220*/  F2FP.SATFINITE.E4M3.F32.PACK_AB_MERGE_C R7, RZ, R0, RZ ;  /* 0x00000000ff07723e */ /* 0x001fe200048070ff */
[----:B------:R0:W-:Y:S04]  /*1f230*/  @!P5 STG.E.U8 desc[UR48][R28.64+0xd0], R13 ;  /* 0x0000d00d1c00d986 */ /* 0x0001e8000c101130 */
[----:B------:R0:W-:Y:S01]  /*1f240*/  @!P6 STG.E.U8 desc[UR48][R28.64+0xd1], R7 ;  /* 0x0000d1071c00e986 */ /* 0x0001e2000c101130 */
[----:B--2---:R-:W-:Y:S01]  /*1f250*/  FMUL R2, R37, UR41 ;  /* 0x0000002925027c20 */ /* 0x004fe20008400000 */
[----:B---3--:R-:W-:Y:S01]  /*1f260*/  FMUL R3, R36, UR41 ;  /* 0x0000002924037c20 */ /* 0x008fe20008400000 */
[----:B----4-:R-:W-:Y:S01]  /*1f270*/  FMUL R4, R33, UR41 ;  /* 0x0000002921047c20 */ /* 0x010fe20008400000 */
[----:B------:R-:W-:Y:S02]  /*1f280*/  FMUL R5, R32, UR41 ;  /* 0x0000002920057c20 */ /* 0x000fe40008400000 */
[----:B------:R-:W-:-:S02]  /*1f290*/  F2FP.SATFINITE.E4M3.F32.PACK_AB_MERGE_C R9, RZ, R2, RZ ;  /* 0x00000002ff09723e */ /* 0x000fc400048070ff */
[----:B------:R-:W-:Y:S02]  /*1f2a0*/  F2FP.SATFINITE.E4M3.F32.PACK_AB_MERGE_C R3, RZ, R3, RZ ;  /* 0x00000003ff03723e */ /* 0x000fe400048070ff */
[----:B------:R-:W-:Y:S02]  /*1f2b0*/  F2FP.SATFINITE.E4M3.F32.PACK_AB_MERGE_C R11, RZ, R4, RZ ;  /* 0x00000004ff0b723e */ /* 0x000fe400048070ff */
[----:B------:R-:W-:Y:S01]  /*1f2c0*/  F2FP.SATFINITE.E4M3.F32.PACK_AB_MERGE_C R5, RZ, R5, RZ ;  /* 0x00000005ff05723e */ /* 0x000fe200048070ff */
[----:B------:R0:W-:Y:S04]  /*1f2d0*/  @!P2 STG.E.U8 desc[UR48][R30.64+0xd8], R9 ;  /* 0x0000d8091e00a986 */ /* 0x0001e8000c101130 */
[----:B------:R0:W-:Y:S04]  /*1f2e0*/  @!P1 STG.E.U8 desc[UR48][R30.64+0xd9], R3 ;  /* 0x0000d9031e009986 */ /* 0x0001e8000c101130 */
[----:B------:R0:W-:Y:S04]  /*1f2f0*/  @!P3 STG.E.U8 desc[UR48][R28.64+0xd8], R11 ;  /* 0x0000d80b1c00b986 */ /* 0x0001e8000c101130 */
[----:B------:R0:W-:Y:S02]  /*1f300*/  @!P0 STG.E.U8 desc[UR48][R28.64+0xd9], R5 ;  /* 0x0000d9051c008986 */ /* 0x0001e4000c101130 */
.L_x_487:
[----:B------:R-:W-:Y:S05]  /*1f310*/  BSYNC B0 ;  /* 0x0000000000007941 */ /* 0x000fea0003800000 */
.L_x_37:
[----:B0-2---:R-:W2:Y:S04]  /*1f320*/  LDL.LU R3, [R1+0x358] ;  /* 0x0003580001037983 */ /* 0x005ea80000300800 */
[----:B------:R-:W2:Y:S01]  /*1f330*/  LDL.LU R2, [R1+0x35c] ;  /* 0x00035c0001027983 */ /* 0x000ea20000300800 */
[----:B------:R-:W-:Y:S01]  /*1f340*/  ULDC UR12, c[0x0][0xc] ;  /* 0x00000300000c7ab9 */ /* 0x000fe20000000800 */
[----:B------:R-:W-:Y:S01]  /*1f350*/  ULDC UR13, c[0x0][0x10] ;  /* 0x00000400000d7ab9 */ /* 0x000fe20000000800 */
[----:B---34-:R-:W2:Y:S01]  /*1f360*/  LDC R5, c[0x0][0x14] ;  /* 0x00000500ff057b82 */ /* 0x018ea20000000800 */
[----:B------:R-:W-:Y:S01]  /*1f370*/  UIMAD.WIDE.U32 UR12, UR12, UR13, URZ ;  /* 0x0000000d0c0c72a5 */ /* 0x000fe2000f8e003f */
[----:B-----5:R-:W-:Y:S01]  /*1f380*/  PRMT R0, RZ, 0x7610, R0 ;  /* 0x00007610ff007816 */ /* 0x020fe20000000000 */
[----:B------:R-:W-:-:S04]  /*1f390*/  UMOV UR42, 0xffffffff ;  /* 0xffffffff002a7882 */ /* 0x000fc80000000000 */
[----:B--2---:R-:W-:-:S04]  /*1f3a0*/  IMAD.WIDE.U32 R2, R5, UR12, R2 ;  /* 0x0000000c05027c25 */ /* 0x004fc8000f8e0002 */
[----:B------:R-:W-:Y:S01]  /*1f3b0*/  IMAD R5, R5, UR13, RZ ;  /* 0x0000000d05057c24 */ /* 0x000fe2000f8e02ff */
[----:B------:R-:W-:Y:S01]  /*1f3c0*/  ULDC.64 UR12, c[0x0][0x650] ;  /* 0x00019400000c7ab9 */ /* 0x000fe20000000a00 */
[----:B------:R-:W-:Y:S01]  /*1f3d0*/  IMAD.MOV.U32 R11, RZ, RZ, R2 ;  /* 0x000000ffff0b7224 */ /* 0x000fe200078e0002 */
[----:B------:R-:W-:Y:S01]  /*1f3e0*/  ISETP.GE.U32.AND P0, PT, R2, UR12, PT ;  /* 0x0000000c02007c0c */ /* 0x000fe2000bf06070 */
[----:B-1----:R-:W-:Y:S02]  /*1f3f0*/  IMAD.IADD R13, R3, 0x1, R5 ;  /* 0x00000001030d7824 */ /* 0x002fe400078e0205 */
[----:B------:R-:W-:-:S03]  /*1f400*/  IMAD.MOV.U32 R2, RZ, RZ, -0x1 ;  /* 0xffffffffff027424 */ /* 0x000fc600078e00ff */
[----:B------:R0:W-:Y:S01]  /*1f410*/  STL [R1+0x358], R13 ;  /* 0x0003580d01007387 */ /* 0x0001e20000100800 */
[----:B------:R-:W-:-:S03]  /*1f420*/  ISETP.GE.U32.AND.EX P0, PT, R13, UR13, PT, P0 ;  /* 0x0000000d0d007c0c */ /* 0x000fc6000bf06100 */
[----:B------:R0:W-:Y:S04]  /*1f430*/  STL [R1+0x35c], R11 ;  /* 0x00035c0b01007387 */ /* 0x0001e80000100800 */
[----:B------:R0:W-:Y:S06]  /*1f440*/  STL [R1+0x360], R2 ;  /* 0x0003600201007387 */ /* 0x0001ec0000100800 */
[----:B------:R-:W-:Y:S05]  /*1f450*/  @P0 BRA `(.L_x_488) ;  /* 0x0000000400740947 */ /* 0x000fea0003800000 */
[----:B------:R-:W1:Y:S01]  /*1f460*/  S2R R8, SR_CTAID.X ;  /* 0x0000000000087919 */ /* 0x000e620000002500 */
[----:B------:R-:W-:Y:S01]  /*1f470*/  ULDC.64 UR18, c[0x0][0x628] ;  /* 0x00018a0000127ab9 */ /* 0x000fe20000000a00 */
[----:B------:R-:W2:Y:S01]  /*1f480*/  LDC R9, c[0x0][0x144] ;  /* 0x00005100ff097b82 */ /* 0x000ea20000000800 */
[----:B------:R-:W-:Y:S01]  /*1f490*/  ULDC UR6, c[0x0][0x150] ;  /* 0x0000540000067ab9 */ /* 0x000fe20000000800 */
[----:B------:R-:W3:Y:S01]  /*1f4a0*/  S2R R12, SR_CTAID.Y ;  /* 0x00000000000c7919 */ /* 0x000ee20000002600 */
[----:B------:R-:W-:Y:S01]  /*1f4b0*/  ISETP.NE.U32.AND P0, PT, RZ, UR18, PT ;  /* 0x00000012ff007c0c */ /* 0x000fe2000bf05070 */
[----:B------:R-:W-:Y:S01]  /*1f4c0*/  ULDC UR10, c[0x0][0x630] ;  /* 0x00018c00000a7ab9 */ /* 0x000fe20000000800 */
[----:B------:R-:W-:Y:S02]  /*1f4d0*/  R2UR UR16, R11 ;  /* 0x000000000b1072ca */ /* 0x000fe400000e0000 */
[----:B------:R-:W-:Y:S01]  /*1f4e0*/  ISETP.NE.AND.EX P0, PT, RZ, UR19, PT, P0 ;  /* 0x00000013ff007c0c */ /* 0x000fe2000bf05300 */
[----:B------:R-:W4:Y:S01]  /*1f4f0*/  LDC.64 R6, c[0x0][0x620] ;  /* 0x00018800ff067b82 */ /* 0x000f220000000a00 */
[----:B------:R-:W-:-:S02]  /*1f500*/  R2UR UR17, R13 ;  /* 0x000000000d1172ca */ /* 0x000fc400000e0000 */
[----:B-1----:R-:W-:-:S05]  /*1f510*/  I2FP.F32.U32 R0, R8 ;  /* 0x0000000800007245 */ /* 0x002fca0000201000 */
[----:B------:R-:W-:-:S06]  /*1f520*/  FMUL R0, R0, UR6 ;  /* 0x0000000600007c20 */ /* 0x000fcc0008400000 */
[----:B------:R-:W1:Y:S01]  /*1f530*/  F2I.U32.TRUNC.NTZ R0, R0 ;  /* 0x0000000000007305 */ /* 0x000e62000020f000 */
[----:B---3--:R-:W-:Y:S05]  /*1f540*/  @!P0 BRA `(.L_x_489) ;  /* 0x0000000000308947 */ /* 0x008fea0003800000 */
        /* <DEDUP_REMOVED lines=12> */
.L_x_489:
[----:B------:R-:W-:Y:S01]  /*1f610*/  USHF.R.U64 UR42, UR16, UR10, UR17 ;  /* 0x0000000a102a7299 */ /* 0x000fe20008001211 */
[----:B------:R-:W3:Y:S01]  /*1f620*/  LDC.64 R20, c[0x0][0x640] ;  /* 0x00019000ff147b82 */ /* 0x000ee20000000a00 */
[----:B------:R-:W-:Y:S01]  /*1f630*/  USHF.R.U32.HI UR6, URZ, UR10, UR17 ;  /* 0x0000000a3f067299 */ /* 0x000fe20008011611 */
[----:B-1----:R-:W-:Y:S02]  /*1f640*/  IMAD.MOV R10, RZ, RZ, -R0 ;  /* 0x000000ffff0a7224 */ /* 0x002fe400078e0a00 */
[----:B0-----:R-:W-:Y:S01]  /*1f650*/  IMAD.MOV.U32 R2, RZ, RZ, R11 ;  /* 0x000000ffff027224 */ /* 0x001fe200078e000b */
[----:B------:R-:W-:Y:S01]  /*1f660*/  IADD3 R5, P0, RZ, -UR42, RZ ;  /* 0x8000002aff057c10 */ /* 0x000fe2000ff1e0ff */
[----:B--2---:R-:W-:Y:S02]  /*1f670*/  IMAD R17, R9, R10, R8 ;  /* 0x0000000a09117224 */ /* 0x004fe400078e0208 */
[----:B------:R-:W0:Y:S02]  /*1f680*/  LDC R4, c[0x0][0x618] ;  /* 0x00018600ff047b82 */ /* 0x000e240000000800 */
[----:B------:R-:W-:Y:S01]  /*1f690*/  IMAD.X R3, RZ, RZ, ~UR6, P0 ;  /* 0x80000006ff037e24 */ /* 0x000fe200080e06ff */
[----:B------:R-:W-:-:S03]  /*1f6a0*/  ULDC UR6, c[0x0][0x154] ;  /* 0x0000550000067ab9 */ /* 0x000fc60000000800 */
[-C--:B----4-:R-:W-:Y:S02]  /*1f6b0*/  IMAD R0, R3, R6.reuse, RZ ;  /* 0x0000000603007224 */ /* 0x090fe400078e02ff */
[----:B------:R-:W1:Y:S01]  /*1f6c0*/  LDC R14, c[0x0][0x608] ;  /* 0x00018200ff0e7b82 */ /* 0x000e620000000800 */
[----:B------:R-:W-:Y:S02]  /*1f6d0*/  IMAD.MOV.U32 R3, RZ, RZ, R13 ;  /* 0x000000ffff037224 */ /* 0x000fe400078e000d */
[----:B------:R-:W-:-:S05]  /*1f6e0*/  IMAD.WIDE.U32 R2, R5, R6, R2 ;  /* 0x0000000605027225 */ /* 0x000fca00078e0002 */
[----:B------:R-:W2:Y:S01]  /*1f6f0*/  LDC R18, c[0x0][0x658] ;  /* 0x00019600ff127b82 */ /* 0x000ea20000000800 */
[----:B------:R-:W-:Y:S01]  /*1f700*/  IMAD R5, R5, R7, R0 ;  /* 0x0000000705057224 */ /* 0x000fe200078e0200 */
[----:B------:R-:W-:Y:S01]  /*1f710*/  I2FP.F32.U32 R0, R12 ;  /* 0x0000000c00007245 */ /* 0x000fe20000201000 */
[----:B------:R-:W-:Y:S01]  /*1f720*/  IMAD.MOV.U32 R7, RZ, RZ, 0x1 ;  /* 0x00000001ff077424 */ /* 0x000fe200078e00ff */
[----:B---3--:R-:W-:Y:S01]  /*1f730*/  ISETP.NE.U32.AND P0, PT, R20, RZ, PT ;  /* 0x000000ff1400720c */ /* 0x008fe20003f05070 */
[----:B------:R-:W-:Y:S02]  /*1f740*/  IMAD.IADD R3, R3, 0x1, R5 ;  /* 0x0000000103037824 */ /* 0x000fe400078e0205 */
[----:B------:R-:W-:Y:S01]  /*1f750*/  FMUL R0, R0, UR6 ;  /* 0x0000000600007c20 */ /* 0x000fe20008400000 */
[----:B------:R-:W3:Y:S01]  /*1f760*/  LDC R15, c[0x0][0x148] ;  /* 0x00005200ff0f7b82 */ /* 0x000ee20000000800 */
[----:B------:R-:W-:Y:S01]  /*1f770*/  ISETP.NE.AND.EX P0, PT, R21, RZ, PT, P0 ;  /* 0x000000ff1500720c */ /* 0x000fe20003f05300 */
[----:B------:R-:W-:Y:S01]  /*1f780*/  IMAD.MOV.U32 R5, RZ, RZ, -0x1 ;  /* 0xffffffffff057424 */ /* 0x000fe200078e00ff */
[-CC-:B0-----:R-:W-:Y:S01]  /*1f790*/  SHF.R.U64 R10, R2, R4.reuse, R3.reuse ;  /* 0x00000004020a7219 */ /* 0x181fe20000001203 */
[----:B------:R0:W4:Y:S01]  /*1f7a0*/  F2I.U32.TRUNC.NTZ R13, R0 ;  /* 0x00000000000d7305 */ /* 0x000122000020f000 */
[----:B------:R-:W-:-:S03]  /*1f7b0*/  SHF.R.U32.HI R3, RZ, R4, R3 ;  /* 0x00000004ff037219 */ /* 0x000fc60000011603 */
[----:B------:R-:W0:Y:S01]  /*1f7c0*/  LDC R16, c[0x0][0x600] ;  /* 0x00018000ff107b82 */ /* 0x000e220000000800 */
[-CC-:B-1----:R-:W-:Y:S02]  /*1f7d0*/  SHF.R.U64 R8, R10, R14.reuse, R3.reuse ;  /* 0x0000000e0a087219 */ /* 0x182fe40000001203 */
[----:B------:R-:W-:-:S05]  /*1f7e0*/  SHF.R.U32.HI R3, RZ, R14, R3 ;  /* 0x0000000eff037219 */ /* 0x000fca0000011603 */
[----:B------:R-:W1:Y:S01]  /*1f7f0*/  LDC R22, c[0x0][0x648] ;  /* 0x00019200ff167b82 */ /* 0x000e620000000800 */
[-CC-:B--2---:R-:W-:Y:S02]  /*1f800*/  SHF.R.U64 R11, R8, R18.reuse, R3.reuse ;  /* 0x00000012080b7219 */ /* 0x184fe40000001203 */
[-C--:B------:R-:W-:Y:S02]  /*1f810*/  SHF.L.U32 R5, R5, R18.reuse, RZ ;  /* 0x0000001205057219 */ /* 0x080fe400000006ff */
[-C--:B------:R-:W-:Y:S01]  /*1f820*/  SHF.R.U32.HI R3, RZ, R18.reuse, R3 ;  /* 0x00000012ff037219 */ /* 0x080fe20000011603 */
[----:B------:R-:W-:Y:S01]  /*1f830*/  IMAD.MOV.U32 R2, RZ, RZ, R11 ;  /* 0x000000ffff027224 */ /* 0x000fe200078e000b */
[----:B------:R-:W-:Y:S01]  /*1f840*/  SHF.L.U32 R42, R7, R18, RZ ;  /* 0x00000012072a7219 */ /* 0x000fe200000006ff */
[----:B------:R-:W2:Y:S01]  /*1f850*/  LDC R23, c[0x0][0x638] ;  /* 0x00018e00ff177b82 */ /* 0x000ea20000000800 */
[----:B------:R-:W-:-:S07]  /*1f860*/  LOP3.LUT R19, RZ, R5, RZ, 0x33, !PT ;  /* 0x00000005ff137212 */ /* 0x000fce00078e33ff */
[----:B------:R-:W0:Y:S01]  /*1f870*/  LDC R24, c[0x0][0x610] ;  /* 0x00018400ff187b82 */ /* 0x000e220000000800 */
[----:B----4-:R-:W-:Y:S05]  /*1f880*/  @!P0 BRA `(.L_x_490) ;  /* 0x0000000000288947 */ /* 0x010fea0003800000 */
[----:B0-----:R-:W0:Y:S02]  /*1f890*/  LDC R0, c[0x0][0x64c] ;  /* 0x00019300ff007b82 */ /* 0x001e240000000800 */
[----:B0-----:R-:W-:-:S05]  /*1f8a0*/  IADD3 R7, P0, R11, R0, RZ ;  /* 0x000000000b077210 */ /* 0x001fca0007f1e0ff */
        /* <DEDUP_REMOVED lines=8> */
.L_x_490:
[----:B01----:R-:W-:Y:S01]  /*1f930*/  SHF.R.U64 R0, R2, R22, R3 ;  /* 0x0000001602007219 */ /* 0x003fe20000001203 */
[----:B------:R-:W-:Y:S01]  /*1f940*/  VIADD R5, R16, 0xffffffff ;  /* 0xffffffff10057836 */ /* 0x000fe20000000000 */
[----:B------:R-:W-:Y:S01]  /*1f950*/  LOP3.LUT R3, R8, R19, RZ, 0xc0, !PT ;  /* 0x0000001308037212 */ /* 0x000fe200078ec0ff */
[----:B------:R-:W-:Y:S02]  /*1f960*/  IMAD.MOV R13, RZ, RZ, -R13 ;  /* 0x000000ffff0d7224 */ /* 0x000fe400078e0a0d */
[----:B------:R-:W-:Y:S02]  /*1f970*/  IMAD.MOV R2, RZ, RZ, -R0 ;  /* 0x000000ffff027224 */ /* 0x000fe400078e0a00 */
[----:B------:R-:W-:Y:S01]  /*1f980*/  IMAD R42, R42, R0, R3 ;  /* 0x000000002a2a7224 */ /* 0x000fe200078e0203 */
[----:B------:R-:W-:Y:S01]  /*1f990*/  LOP3.LUT R3, R10, R5, RZ, 0xc0, !PT ;  /* 0x000000050a037212 */ /* 0x000fe200078ec0ff */
[----:B---3--:R-:W-:Y:S02]  /*1f9a0*/  @P4 IMAD R17, R15, R13, R12 ;  /* 0x0000000d0f114224 */ /* 0x008fe400078e020c */
[----:B--2---:R-:W-:-:S02]  /*1f9b0*/  IMAD R0, R2, R23, R11 ;  /* 0x0000001702007224 */ /* 0x004fc400078e020b */
[----:B------:R-:W-:Y:S02]  /*1f9c0*/  IMAD.MOV.U32 R2, RZ, RZ, 0x1 ;  /* 0x00000001ff027424 */ /* 0x000fe400078e00ff */
[----:B------:R-:W-:Y:S02]  /*1f9d0*/  IMAD R42, R42, R24, R17 ;  /* 0x000000182a2a7224 */ /* 0x000fe400078e0211 */
[----:B------:R-:W-:Y:S01]  /*1f9e0*/  IMAD R3, R0, R16, R3 ;  /* 0x0000001000037224 */ /* 0x000fe200078e0203 */
[----:B------:R-:W-:-:S04]  /*1f9f0*/  PRMT R0, R2, 0x7610, R0 ;  /* 0x0000761002007816 */ /* 0x000fc80000000000 */
[----:B------:R-:W-:Y:S02]  /*1fa00*/  SEL R2, R3, R42, !P4 ;  /* 0x0000002a03027207 */ /* 0x000fe40006000000 */
[----:B------:R-:W-:-:S03]  /*1fa10*/  SEL R42, R42, R3, !P4 ;  /* 0x000000032a2a7207 */ /* 0x000fc60006000000 */
[----:B------:R1:W-:Y:S04]  /*1fa20*/  STL [R1+0x360], R2 ;  /* 0x0003600201007387 */ /* 0x0003e80000100800 */
.L_x_488:
[----:B------:R2:W-:Y:S01]  /*1fa30*/  STL [R1+0x364], R42 ;  /* 0x0003642a01007387 */ /* 0x0005e20000100800 */
[----:B------:R-:W-:-:S13]  /*1fa40*/  LOP3.LUT P0, RZ, R0, 0xff, RZ, 0xc0, !PT ;  /* 0x000000ff00ff7812 */ /* 0x000fda000780c0ff */
[----:B--2---:R-:W-:Y:S05]  /*1fa50*/  @P0 BRA `(.L_x_491) ;  /* 0xfffffe1800200947 */ /* 0x004fea000383ffff */
[----:B------:R-:W-:Y:S05]  /*1fa60*/  EXIT ;  /* 0x000000000000794d */ /* 0x000fea0003800000 */
.L_x_7:
[----:B0-----:R-:W2:Y:S01]  /*1fa70*/  LDL R16, [R1+0x35c] ;  /* 0x00035c0001107983 */ /* 0x001ea20000100800 */
[----:B------:R-:W-:-:S03]  /*1fa80*/  ULDC.64 UR4, c[0x0][0x650] ;  /* 0x0001940000047ab9 */ /* 0x000fc60000000a00 */
[----:B------:R-:W3:Y:S01]  /*1fa90*/  LDL R20, [R1+0x358] ;  /* 0x0003580001147983 */ /* 0x000ee20000100800 */
[----:B------:R-:W-:Y:S01]  /*1faa0*/  PRMT R0, RZ, 0x7610, R0 ;  /* 0x00007610ff007816 */ /* 0x000fe20000000000 */
[----:B------:R-:W-:Y:S02]  /*1fab0*/  IMAD.MOV.U32 R4, RZ, RZ, -0x1 ;  /* 0xffffffffff047424 */ /* 0x000fe400078e00ff */
[----:B------:R-:W-:Y:S02]  /*1fac0*/  IMAD.MOV.U32 R5, RZ, RZ, -0x1 ;  /* 0xffffffffff057424 */ /* 0x000fe400078e00ff */
[----:B------:R-:W-:Y:S01]  /*1fad0*/  IMAD.MOV.U32 R10, RZ, RZ, -0x1 ;  /* 0xffffffffff0a7424 */ /* 0x000fe200078e00ff */
[----:B--2---:R-:W-:-:S04]  /*1fae0*/  ISETP.GE.U32.AND P0, PT, R16, UR4, PT ;  /* 0x0000000410007c0c */ /* 0x004fc8000bf06070 */
[----:B---3--:R-:W-:-:S13]  /*1faf0*/  ISETP.GE.U32.AND.EX P0, PT, R20, UR5, PT, P0 ;  /* 0x0000000514007c0c */ /* 0x008fda000bf06100 */
[----:B------:R-:W-:Y:S05]  /*1fb00*/  @P0 BRA `(.L_x_492) ;  /* 0x0000000400300947 */ /* 0x000fea0003800000 */
[----:B------:R-:W0:Y:S01]  /*1fb10*/  LDC.64 R14, c[0x0][0x628] ;  /* 0x00018a00ff0e7b82 */ /* 0x000e220000000a00 */
[----:B------:R-:W-:Y:S02]  /*1fb20*/  IMAD.MOV.U32 R8, RZ, RZ, R16 ;  /* 0x000000ffff087224 */ /* 0x000fe400078e0010 */
[----:B------:R-:W-:-:S05]  /*1fb30*/  IMAD.MOV.U32 R9, RZ, RZ, R20 ;  /* 0x000000ffff097224 */ /* 0x000fca00078e0014 */
[----:B------:R-:W1:Y:S08]  /*1fb40*/  LDC R10, c[0x0][0x630] ;  /* 0x00018c00ff0a7b82 */ /* 0x000e700000000800 */
[----:B------:R-:W2:Y:S01]  /*1fb50*/  LDC.64 R18, c[0x0][0x620] ;  /* 0x00018800ff127b82 */ /* 0x000ea20000000a00 */
[----:B0-----:R-:W-:-:S04]  /*1fb60*/  ISETP.NE.U32.AND P0, PT, R14, RZ, PT ;  /* 0x000000ff0e00720c */ /* 0x001fc80003f05070 */
[----:B------:R-:W-:-:S13]  /*1fb70*/  ISETP.NE.AND.EX P0, PT, R15, RZ, PT, P0 ;  /* 0x000000ff0f00720c */ /* 0x000fda0003f05300 */
[----:B-12---:R-:W-:Y:S05]  /*1fb80*/  @!P0 BRA `(.L_x_493) ;  /* 0x0000000000288947 */ /* 0x006fea0003800000 */
[----:B------:R-:W0:Y:S02]  /*1fb90*/  LDC R0, c[0x0][0x634] ;  /* 0x00018d00ff007b82 */ /* 0x000e240000000800 */
        /* <DEDUP_REMOVED lines=9> */
.L_x_493:
[----:B------:R-:W0:Y:S01]  /*1fc30*/  LDC.64 R22, c[0x0][0x640] ;  /* 0x00019000ff167b82 */ /* 0x000e220000000a00 */
[-CC-:B------:R-:W-:Y:S01]  /*1fc40*/  SHF.R.U64 R14, R8, R10.reuse, R9.reuse ;  /* 0x0000000a080e7219 */ /* 0x180fe20000001209 */
[----:B------:R-:W-:Y:S01]  /*1fc50*/  IMAD.MOV.U32 R4, RZ, RZ, R16 ;  /* 0x000000ffff047224 */ /* 0x000fe200078e0010 */
[----:B------:R-:W-:Y:S02]  /*1fc60*/  SHF.R.U32.HI R0, RZ, R10, R9 ;  /* 0x0000000aff007219 */ /* 0x000fe40000011609 */
[----:B------:R-:W-:-:S03]  /*1fc70*/  IADD3 R7, P0, RZ, -R14, RZ ;  /* 0x8000000eff077210 */ /* 0x000fc60007f1e0ff */
[----:B------:R-:W1:Y:S02]  /*1fc80*/  LDC R6, c[0x0][0x618] ;  /* 0x00018600ff067b82 */ /* 0x000e640000000800 */
[----:B------:R-:W-:-:S04]  /*1fc90*/  IMAD.X R5, RZ, RZ, ~R0, P0 ;  /* 0x000000ffff057224 */ /* 0x000fc800000e0e00 */
[-C--:B------:R-:W-:Y:S02]  /*1fca0*/  IMAD R0, R5, R18.reuse, RZ ;  /* 0x0000001205007224 */ /* 0x080fe400078e02ff */
[----:B------:R-:W2:Y:S01]  /*1fcb0*/  LDC R8, c[0x0][0x608] ;  /* 0x00018200ff087b82 */ /* 0x000ea20000000800 */
[----:B------:R-:W-:Y:S02]  /*1fcc0*/  IMAD.MOV.U32 R5, RZ, RZ, R20 ;  /* 0x000000ffff057224 */ /* 0x000fe400078e0014 */
[----:B------:R-:W-:-:S05]  /*1fcd0*/  IMAD.WIDE.U32 R4, R7, R18, R4 ;  /* 0x0000001207047225 */ /* 0x000fca00078e0004 */
[----:B------:R-:W3:Y:S01]  /*1fce0*/  LDC R21, c[0x0][0x658] ;  /* 0x00019600ff157b82 */ /* 0x000ee20000000800 */
[----:B------:R-:W-:Y:S01]  /*1fcf0*/  IMAD R7, R7, R19, R0 ;  /* 0x0000001307077224 */ /* 0x000fe200078e0200 */
[----:B0-----:R-:W-:-:S03]  /*1fd00*/  ISETP.NE.U32.AND P0, PT, R22, RZ, PT ;  /* 0x000000ff1600720c */ /* 0x001fc60003f05070 */
[----:B------:R-:W-:Y:S01]  /*1fd10*/  IMAD.IADD R5, R5, 0x1, R7 ;  /* 0x0000000105057824 */ /* 0x000fe200078e0207 */
[----:B------:R-:W-:Y:S02]  /*1fd20*/  ISETP.NE.AND.EX P0, PT, R23, RZ, PT, P0 ;  /* 0x000000ff1700720c */ /* 0x000fe40003f05300 */
[----:B------:R-:W0:Y:S02]  /*1fd30*/  LDC R18, c[0x0][0x600] ;  /* 0x00018000ff127b82 */ /* 0x000e240000000800 */
[-CC-:B-1----:R-:W-:Y:S01]  /*1fd40*/  SHF.R.U64 R10, R4, R6.reuse, R5.reuse ;  /* 0x00000006040a7219 */ /* 0x182fe20000001205 */
[----:B------:R-:W-:Y:S01]  /*1fd50*/  IMAD.MOV.U32 R4, RZ, RZ, -0x1 ;  /* 0xffffffffff047424 */ /* 0x000fe200078e00ff */
[----:B------:R-:W-:-:S04]  /*1fd60*/  SHF.R.U32.HI R5, RZ, R6, R5 ;  /* 0x00000006ff057219 */ /* 0x000fc80000011605 */
[----:B------:R-:W1:Y:S01]  /*1fd70*/  LDC R19, c[0x0][0x648] ;  /* 0x00019200ff137b82 */ /* 0x000e620000000800 */
[-CC-:B--2---:R-:W-:Y:S02]  /*1fd80*/  SHF.R.U64 R17, R10, R8.reuse, R5.reuse ;  /* 0x000000080a117219 */ /* 0x184fe40000001205 */
[----:B------:R-:W-:-:S05]  /*1fd90*/  SHF.R.U32.HI R0, RZ, R8, R5 ;  /* 0x00000008ff007219 */ /* 0x000fca0000011605 */
[----:B------:R-:W2:Y:S01]  /*1fda0*/  LDC R20, c[0x0][0x638] ;  /* 0x00018e00ff147b82 */ /* 0x000ea20000000800 */
[-C--:B---3--:R-:W-:Y:S02]  /*1fdb0*/  SHF.L.U32 R4, R4, R21.reuse, RZ ;  /* 0x0000001504047219 */ /* 0x088fe400000006ff */
[-CC-:B------:R-:W-:Y:S02]  /*1fdc0*/  SHF.R.U64 R16, R17, R21.reuse, R0.reuse ;  /* 0x0000001511107219 */ /* 0x180fe40000001200 */
[----:B------:R-:W-:Y:S01]  /*1fdd0*/  SHF.R.U32.HI R5, RZ, R21, R0 ;  /* 0x00000015ff057219 */ /* 0x000fe20000011600 */
[----:B------:R-:W-:Y:S01]  /*1fde0*/  IMAD.MOV.U32 R0, RZ, RZ, 0x1 ;  /* 0x00000001ff007424 */ /* 0x000fe200078e00ff */
[----:B------:R-:W-:Y:S01]  /*1fdf0*/  LOP3.LUT R24, RZ, R4, RZ, 0x33, !PT ;  /* 0x00000004ff187212 */ /* 0x000fe200078e33ff */
[----:B------:R-:W3:Y:S01]  /*1fe00*/  LDC R25, c[0x0][0x610] ;  /* 0x00018400ff197b82 */ /* 0x000ee20000000800 */
[----:B------:R-:W-:Y:S01]  /*1fe10*/  IMAD.MOV.U32 R4, RZ, RZ, R16 ;  /* 0x000000ffff047224 */ /* 0x000fe200078e0010 */
[----:B------:R-:W-:Y:S06]  /*1fe20*/  @!P0 BRA `(.L_x_494) ;  /* 0x0000000000288947 */ /* 0x000fec0003800000 */
        /* <DEDUP_REMOVED lines=10> */
.L_x_494:
[----:B-1----:R-:W-:Y:S01]  /*1fed0*/  SHF.R.U64 R3, R4, R19, R5 ;  /* 0x0000001304037219 */ /* 0x002fe20000001205 */
[----:B0-----:R-:W-:Y:S01]  /*1fee0*/  VIADD R7, R18, 0xffffffff ;  /* 0xffffffff12077836 */ /* 0x001fe20000000000 */
[----:B------:R-:W-:Y:S01]  /*1fef0*/  SHF.L.U32 R4, R0, R21, RZ ;  /* 0x0000001500047219 */ /* 0x000fe200000006ff */
[----:B------:R-:W-:Y:S01]  /*1ff00*/  @P4 IMAD R11, R13, R12, R2 ;  /* 0x0000000c0d0b4224 */ /* 0x000fe200078e0202 */
[----:B------:R-:W-:Y:S01]  /*1ff10*/  LOP3.LUT R0, R17, R24, RZ, 0xc0, !PT ;  /* 0x0000001811007212 */ /* 0x000fe200078ec0ff */
[----:B------:R-:W-:Y:S02]  /*1ff20*/  IMAD.MOV R5, RZ, RZ, -R3 ;  /* 0x000000ffff057224 */ /* 0x000fe400078e0a03 */
[----:B------:R-:W-:Y:S02]  /*1ff30*/  IMAD.MOV.U32 R2, RZ, RZ, 0x1 ;  /* 0x00000001ff027424 */ /* 0x000fe400078e00ff */
[----:B------:R-:W-:Y:S01]  /*1ff40*/  IMAD R4, R4, R3, R0 ;  /* 0x0000000304047224 */ /* 0x000fe200078e0200 */
[----:B------:R-:W-:Y:S01]  /*1ff50*/  LOP3.LUT R3, R10, R7, RZ, 0xc0, !PT ;  /* 0x000000070a037212 */ /* 0x000fe200078ec0ff */
[----:B--2---:R-:W-:-:S02]  /*1ff60*/  IMAD R0, R5, R20, R16 ;  /* 0x0000001405007224 */ /* 0x004fc400078e0210 */
[----:B---3--:R-:W-:Y:S02]  /*1ff70*/  IMAD R4, R4, R25, R11 ;  /* 0x0000001904047224 */ /* 0x008fe400078e020b */
[----:B------:R-:W-:Y:S01]  /*1ff80*/  IMAD R3, R0, R18, R3 ;  /* 0x0000001200037224 */ /* 0x000fe200078e0203 */
[----:B------:R-:W-:Y:S01]  /*1ff90*/  PRMT R0, R2, 0x7610, R0 ;  /* 0x0000761002007816 */ /* 0x000fe20000000000 */
[----:B------:R-:W-:-:S03]  /*1ffa0*/  IMAD.MOV.U32 R10, RZ, RZ, R14 ;  /* 0x000000ffff0a7224 */ /* 0x000fc600078e000e */
[----:B------:R-:W-:Y:S02]  /*1ffb0*/  SEL R5, R3, R4, !P4 ;  /* 0x0000000403057207 */ /* 0x000fe40006000000 */
[----:B------:R-:W-:-:S07]  /*1ffc0*/  SEL R4, R4, R3, !P4 ;  /* 0x0000000304047207 */ /* 0x000fce0006000000 */
.L_x_492:
[----:B------:R-:W-:-:S08]  /*1ffd0*/  NOP ;  /* 0x0000000000007918 */ /* 0x000fd00000000000 */
[----:B------:R-:W0:-:S00]  /*1ffe0*/  USETMAXREG.DEALLOC.CTAPOOL 0x18 ;  /* 0x00000018000079c8 */ /* 0x000e0000080e0500 */
[----:B------:R-:W-:-:S13]  /*1fff0*/  ISETP.NE.AND P0, PT, RZ, UR6, PT ;  /* 0x00000006ff007c0c */ /* 0x000fda000bf05270 */
[----:B------:R-:W-:Y:S05]  /*20000*/  @P0 EXIT ;  /* 0x000000000000094d */ /* 0x000fea0003800000 */
[----:B0-----:R-:W-:Y:S01]  /*20010*/  LOP3.LUT P0, RZ, R0, 0xff, RZ, 0xc0, !PT ;  /* 0x000000ff00ff7812 */ /* 0x001fe2000780c0ff */
[----:B------:R-:W-:Y:S02]  /*20020*/  IMAD.MOV.U32 R6, RZ, RZ, 0x1 ;  /* 0x00000001ff067424 */ /* 0x000fe400078e00ff */
[----:B------:R-:W-:-:S10]  /*20030*/  IMAD.MOV.U32 R7, RZ, RZ, RZ ;  /* 0x000000ffff077224 */ /* 0x000fd400078e00ff */
[----:B------:R-:W-:Y:S05]  /*20040*/  @!P0 BRA `(.L_x_495) ;  /* 0x0000000c004c8947 */ /* 0x000fea0003800000 */
[----:B------:R-:W0:Y:S01]  /*20050*/  LDC R0, c[0x0][0x28c] ;  /* 0x0000a300ff007b82 */ /* 0x000e220000000800 */
[----:B------:R-:W1:Y:S01]  /*20060*/  S2R R14, SR_CgaCtaId ;  /* 0x00000000000e7919 */ /* 0x000e620000008800 */
[----:B------:R-:W-:Y:S01]  /*20070*/  ULDC UR8, c[0x0][0xc] ;  /* 0x0000030000087ab9 */ /* 0x000fe20000000800 */
[----:B------:R-:W-:Y:S01]  /*20080*/  ULDC UR9, c[0x0][0x10] ;  /* 0x0000040000097ab9 */ /* 0x000fe20000000800 */
[----:B------:R-:W-:Y:S01]  /*20090*/  ULDC UR5, c[0x0][0x658] ;  /* 0x0001960000057ab9 */ /* 0x000fe20000000800 */
[----:B------:R-:W-:Y:S01]  /*200a0*/  UMOV UR6, 0xffffffff ;  /* 0xffffffff00067882 */ /* 0x000fe20000000000 */
[----:B------:R-:W-:Y:S01]  /*200b0*/  UMOV UR10, 0x1 ;  /* 0x00000001000a7882 */ /* 0x000fe20000000000 */
[----:B------:R-:W-:Y:S01]  /*200c0*/  UIMAD.WIDE.U32 UR8, UR8, UR9, URZ ;  /* 0x00000009080872a5 */ /* 0x000fe2000f8e003f */
[----:B------:R-:W-:Y:S01]  /*200d0*/  BSSY B0, `(.L_x_495) ;  /* 0x00000ca000007945 */ /* 0x000fe20003800000 */
[----:B------:R-:W-:Y:S01]  /*200e0*/  USHF.L.U32 UR6, UR6, UR5, URZ ;  /* 0x0000000506067299 */ /* 0x000fe2000800063f */
[----:B------:R-:W-:Y:S01]  /*200f0*/  IMAD.MOV.U32 R9, RZ, RZ, 0x1 ;  /* 0x00000001ff097424 */ /* 0x000fe200078e00ff */
[----:B------:R-:W-:Y:S01]  /*20100*/  USHF.L.U32 UR19, UR10, UR5, URZ ;  /* 0x000000050a137299 */ /* 0x000fe2000800063f */
[----:B------:R-:W-:Y:S01]  /*20110*/  IMAD.MOV.U32 R6, RZ, RZ, 0x1 ;  /* 0x00000001ff067424 */ /* 0x000fe200078e00ff */
[----:B------:R-:W-:Y:S01]  /*20120*/  ULDC UR4, c[0x0][0x600] ;  /* 0x0001800000047ab9 */ /* 0x000fe20000000800 */
[----:B------:R-:W-:Y:S01]  /*20130*/  ULDC UR5, c[0x0][0x14] ;  /* 0x0000050000057ab9 */ /* 0x000fe20000000800 */
[----:B------:R-:W-:Y:S01]  /*20140*/  IMAD.MOV.U32 R7, RZ, RZ, RZ ;  /* 0x000000ffff077224 */ /* 0x000fe200078e00ff */
[----:B------:R-:W-:-:S02]  /*20150*/  UIMAD.WIDE.U32 UR22, UR8, UR5, URZ ;  /* 0x00000005081672a5 */ /* 0x000fc4000f8e003f */
[----:B------:R-:W-:Y:S02]  /*20160*/  UIMAD UR13, UR9, UR5, URZ ;  /* 0x00000005090d72a4 */ /* 0x000fe4000f8e023f */
[----:B------:R-:W-:Y:S02]  /*20170*/  ULOP3.LUT UR21, UR7, 0x2, URZ, 0xfc, !UPT ;  /* 0x0000000207157892 */ /* 0x000fe4000f8efc3f */
[----:B------:R-:W-:Y:S01]  /*20180*/  UIADD3 UR4, UR4, -0x1, URZ ;  /* 0xffffffff04047890 */ /* 0x000fe2000fffe03f */
[----:B0-----:R-:W-:Y:S01]  /*20190*/  VIADD R0, R0, 0x7f ;  /* 0x0000007f00007836 */ /* 0x001fe20000000000 */
[----:B------:R-:W-:Y:S02]  /*201a0*/  ULOP3.LUT UR18, URZ, UR6, URZ, 0x33, !UPT ;  /* 0x000000063f127292 */ /* 0x000fe4000f8e333f */
[----:B------:R-:W-:Y:S02]  /*201b0*/  UIADD3 UR13, UR23, UR13, URZ ;  /* 0x0000000d170d7290 */ /* 0x000fe4000fffe03f */
[----:B------:R-:W-:Y:S01]  /*201c0*/  SHF.R.S32.HI R3, RZ, 0x1f, R0 ;  /* 0x0000001fff037819 */ /* 0x000fe20000011400 */
[----:B------:R-:W-:-:S03]  /*201d0*/  ULDC.64 UR24, c[0x0][0x198] ;  /* 0x0000660000187ab9 */ /* 0x000fc60000000a00 */
[----:B------:R-:W-:Y:S02]  /*201e0*/  LEA.HI R0, R3, R0, RZ, 0x7 ;  /* 0x0000000003007211 */ /* 0x000fe400078f38ff */
[----:B-1----:R-:W-:Y:S02]  /*201f0*/  LOP3.LUT R14, R14, 0x1, RZ, 0xc0, !PT ;  /* 0x000000010e0e7812 */ /* 0x002fe400078ec0ff */
[----:B------:R-:W-:-:S05]  /*20200*/  SHF.R.S32.HI R0, RZ, 0x7, R0 ;  /* 0x00000007ff007819 */ /* 0x000fca0000011400 */
[----:B------:R-:W-:-:S07]  /*20210*/  VIADD R16, R0, 0x1 ;  /* 0x0000000100107836 */ /* 0x000fce0000000000 */
.L_x_506:
[----:B------:R-:W-:-:S03]  /*20220*/  UMOV UR5, 0xffffffff ;  /* 0xffffffff00057882 */ /* 0x000fc60000000000 */
[----:B------:R-:W-:Y:S05]  /*20230*/  BRA.DIV UR5, `(.L_x_496) ;  /* 0x0000000e05a87947 */ /* 0x000fea000b800000 */
[----:B------:R-:W-:-:S13]  /*20240*/  ELECT P0, URZ, PT ;  /* 0x00000000003f782f */ /* 0x000fda0003800000 */
.L_x_516:
[----:B------:R-:W0:Y:S01]  /*20250*/  LDC R2, c[0x0][0x28c] ;  /* 0x0000a300ff027b82 */ /* 0x000e220000000800 */
[----:B------:R-:W-:Y:S01]  /*20260*/  BSSY B1, `(.L_x_497) ;  /* 0x000003a000017945 */ /* 0x000fe20003800000 */
[----:B0-----:R-:W-:-:S13]  /*20270*/  ISETP.LT.OR P0, PT, R2, 0x1, !P0 ;  /* 0x000000010200780c */ /* 0x001fda0004701670 */
[----:B------:R-:W-:Y:S05]  /*20280*/  @P0 BRA `(.L_x_498) ;  /* 0x0000000000dc0947 */ /* 0x000fea0003800000 */
[----:B------:R-:W-:Y:S02]  /*20290*/  IMAD R3, R5, 0x2, R14 ;  /* 0x0000000205037824 */ /* 0x000fe400078e020e */
[----:B------:R-:W-:Y:S02]  /*202a0*/  IMAD.SHL.U32 R2, R4, 0x100, RZ ;  /* 0x0000010004027824 */ /* 0x000fe400078e00ff */
[----:B------:R-:W-:Y:S02]  /*202b0*/  IMAD R3, R3, 0x70, RZ ;  /* 0x0000007003037824 */ /* 0x000fe400078e02ff */
[----:B------:R-:W-:Y:S02]  /*202c0*/  IMAD.MOV.U32 R15, RZ, RZ, RZ ;  /* 0x000000ffff0f7224 */ /* 0x000fe400078e00ff */
[----:B------:R-:W-:Y:S02]  /*202d0*/  IMAD.MOV.U32 R4, RZ, RZ, R16 ;  /* 0x000000ffff047224 */ /* 0x000fe400078e0010 */
[----:B------:R-:W-:-:S02]  /*202e0*/  IMAD.MOV.U32 R5, RZ, RZ, R6 ;  /* 0x000000ffff057224 */ /* 0x000fc400078e0006 */
[----:B------:R-:W-:-:S07]  /*202f0*/  IMAD.MOV.U32 R11, RZ, RZ, R7 ;  /* 0x000000ffff0b7224 */ /* 0x000fce00078e0007 */
.L_x_501:
[----:B------:R-:W0:Y:S01]  /*20300*/  S2R R13, SR_CgaCtaId ;  /* 0x00000000000d7919 */ /* 0x000e220000008800 */
[----:B------:R-:W-:Y:S02]  /*20310*/  MOV R8, 0x400 ;  /* 0x0000040000087802 */ /* 0x000fe40000000f00 */
[----:B------:R-:W-:Y:S02]  /*20320*/  SHF.L.U32 R12, R5, 0x1f, RZ ;  /* 0x0000001f050c7819 */ /* 0x000fe400000006ff */
[----:B0-----:R-:W-:-:S05]  /*20330*/  LEA R8, R13, R8, 0x18 ;  /* 0x000000080d087211 */ /* 0x001fca00078ec0ff */
[----:B------:R-:W-:-:S04]  /*20340*/  IMAD R13, R11, 0x8, R8 ;  /* 0x000000080b0d7824 */ /* 0x000fc800078e0208 */
[----:B------:R-:W0:Y:S02]  /*20350*/  SYNCS.PHASECHK.TRANS64.TRYWAIT P0, [R13+URZ+0x18], R12 ;  /* 0x0000180c0d0075a7 */ /* 0x000e24000800017f */
[----:B0-----:R-:W-:Y:S05]  /*20360*/  @!P0 BRA `(.L_x_499) ;  /* 0x0000000c007c8947 */ /* 0x001fea0003800000 */
.L_x_517:
[----:B------:R-:W1:Y:S01]  /*20370*/  S2R R17, SR_TID.X ;  /* 0x0000000000117919 */ /* 0x000e620000002100 */
[----:B------:R-:W-:-:S04]  /*20380*/  UPRMT UR5, UR21, 0x9910, URZ ;  /* 0x0000991015057896 */ /* 0x000fc8000800003f */
[----:B------:R-:W-:Y:S01]  /*20390*/  UISETP.NE.AND UP0, UPT, UR5, 0x2, UPT ;  /* 0x000000020500788c */ /* 0x000fe2000bf05270 */
[----:B-1----:R-:W-:-:S13]  /*203a0*/  LOP3.LUT P0, RZ, R17, 0x7f, RZ, 0xc0, !PT ;  /* 0x0000007f11ff7812 */ /* 0x002fda000780c0ff */
[----:B0-----:R-:W0:Y:S02]  /*203b0*/  @!P0 LDC R12, c[0x0][0x500] ;  /* 0x00014000ff0c8b82 */ /* 0x001e240000000800 */
[----:B0-----:R0:W-:Y:S01]  /*203c0*/  @!P0 SYNCS.ARRIVE.TRANS64 RZ, [R13+URZ], R12 ;  /* 0x0000000c0dff89a7 */ /* 0x0011e2000800003f */
[----:B------:R-:W-:-:S13]  /*203d0*/  PLOP3.LUT P0, PT, PT, PT, UP0, 0x80, 0x0 ;  /* 0x000000000000781c */ /* 0x000fda0003f0f008 */
[----:B0-----:R-:W-:Y:S05]  /*203e0*/  @P0 BRA `(.L_x_500) ;  /* 0x0000000000040947 */ /* 0x001fea0003800000 */
[----:B------:R-:W-:Y:S01]  /*203f0*/  BPT.TRAP 0x1 ;  /* 0x000000040000795c */ /* 0x000fe20000300000 */
.L_x_500:
[----:B------:R-:W-:Y:S01]  /*20400*/  R2UR UR9, R13 ;  /* 0x000000000d0972ca */ /* 0x000fe200000e0000 */
[C---:B------:R-:W-:Y:S01]  /*20410*/  IMAD R13, R11.reuse, 0x2, R14 ;  /* 0x000000020b0d7824 */ /* 0x040fe200078e020e */
[----:B------:R-:W-:Y:S01]  /*20420*/  UIADD3 UR14, UP0, UR24, 0xf0, URZ ;  /* 0x000000f0180e7890 */ /* 0x000fe2000ff1e03f */
[--C-:B------:R-:W-:Y:S01]  /*20430*/  IMAD R12, R11, 0x8000, R8.reuse ;  /* 0x000080000b0c7824 */ /* 0x100fe200078e0208 */
[----:B------:R-:W-:Y:S01]  /*20440*/  R2UR UR11, R2 ;  /* 0x00000000020b72ca */ /* 0x000fe200000e0000 */
[----:B------:R-:W-:Y:S01]  /*20450*/  IMAD R13, R13, 0x3800, R8 ;  /* 0x000038000d0d7824 */ /* 0x000fe200078e0208 */
[----:B------:R-:W-:Y:S01]  /*20460*/  R2UR UR10, R15 ;  /* 0x000000000f0a72ca */ /* 0x000fe200000e0000 */
[----:B------:R-:W-:Y:S01]  /*20470*/  VIADD R4, R4, 0xffffffff ;  /* 0xffffffff04047836 */ /* 0x000fe20000000000 */
[----:B------:R-:W-:Y:S01]  /*20480*/  R2UR UR5, R12 ;  /* 0x000000000c0572ca */ /* 0x000fe200000e0000 */
[----:B------:R-:W-:Y:S01]  /*20490*/  UIADD3 UR26, UP1, UR24, 0x1f0, URZ ;  /* 0x000001f0181a7890 */ /* 0x000fe2000ff3e03f */
[----:B------:R-:W-:Y:S01]  /*204a0*/  R2UR UR6, R13 ;  /* 0x000000000d0672ca */ /* 0x000fe200000e0000 */
[----:B------:R-:W-:Y:S01]  /*204b0*/  UIADD3.X UR15, URZ, UR25, URZ, UP0, !UPT ;  /* 0x000000193f0f7290 */ /* 0x000fe200087fe43f */
[----:B------:R-:W-:Y:S01]  /*204c0*/  R2UR UR12, R10 ;  /* 0x000000000a0c72ca */ /* 0x000fe200000e0000 */
[----:B------:R-:W-:Y:S01]  /*204d0*/  VIADD R11, R11, 0x1 ;  /* 0x000000010b0b7836 */ /* 0x000fe20000000000 */
[----:B------:R-:W-:Y:S01]  /*204e0*/  R2UR UR20, R3 ;  /* 0x00000000031472ca */ /* 0x000fe200000e0000 */
[----:B------:R-:W-:Y:S01]  /*204f0*/  UIADD3.X UR27, URZ, UR25, URZ, UP1, !UPT ;  /* 0x000000193f1b7290 */ /* 0x000fe20008ffe43f */
[----:B------:R-:W-:Y:S01]  /*20500*/  ISETP.GT.AND P1, PT, R4, 0x1, PT ;  /* 0x000000010400780c */ /* 0x000fe20003f24270 */
[----:B------:R-:W-:Y:S01]  /*20510*/  UMOV UR16, 0x0 ;  /* 0x0000000000107882 */ /* 0x000fe20000000000 */
[----:B------:R-:W-:Y:S01]  /*20520*/  UMOV UR17, 0x10000000 ;  /* 0x1000000000117882 */ /* 0x000fe20000000000 */
[----:B------:R-:W-:Y:S01]  /*20530*/  ISETP.NE.AND P0, PT, R11, 0x3, PT ;  /* 0x000000030b00780c */ /* 0x000fe20003f05270 */
[----:B------:R-:W-:Y:S01]  /*20540*/  UMOV UR28, 0x30000 ;  /* 0x00030000001c7882 */ /* 0x000fe20000000000 */
[----:B------:R-:W-:Y:S01]  /*20550*/  UIADD3 UR8, UR5, 0x100, URZ ;  /* 0x0000010005087890 */ /* 0x000fe2000fffe03f */
[----:B------:R-:W-:Y:S01]  /*20560*/  VIADD R15, R15, 0x80 ;  /* 0x000000800f0f7836 */ /* 0x000fe20000000000 */
[----:B------:R-:W-:Y:S01]  /*20570*/  UIADD3 UR6, UR6, 0x18100, URZ ;  /* 0x0001810006067890 */ /* 0x000fe2000fffe03f */
[----:B------:R-:W-:-:S02]  /*20580*/  SEL R8, RZ, 0x1, P0 ;  /* 0x00000001ff087807 */ /* 0x000fc40000000000 */
[----:B------:R-:W-:Y:S02]  /*20590*/  SEL R11, R11, RZ, P0 ;  /* 0x000000ff0b0b7207 */ /* 0x000fe40000000000 */
[----:B------:R-:W-:Y:S02]  /*205a0*/  LOP3.LUT R5, R5, R8, RZ, 0x3c, !PT ;  /* 0x0000000805057212 */ /* 0x000fe400078e3cff */
[----:B------:R0:W-:Y:S02]  /*205b0*/  UTMALDG.3D [UR8], [UR14], desc[UR16] ;  /* 0x000010080e0075b4 */ /* 0x0001e40008011000 */
[----:B0-----:R-:W-:Y:S01]  /*205c0*/  UMOV UR8, UR6 ;  /* 0x0000000600087c82 */ /* 0x001fe20008000000 */
[----:B------:R-:W-:Y:S02]  /*205d0*/  UMOV UR11, UR20 ;  /* 0x00000014000b7c82 */ /* 0x000fe40008000000 */
[----:B------:R0:W-:Y:S02]  /*205e0*/  UTMALDG.3D.MULTICAST [UR8], [UR26], UR28, desc[UR16] ;  /* 0x000010081a0073b4 */ /* 0x0001e4000801181c */
[----:B0-----:R-:W-:Y:S05]  /*205f0*/  @P1 BRA `(.L_x_501) ;  /* 0xfffffffc00401947 */ /* 0x001fea000383ffff */
.L_x_498:
[----:B------:R-:W-:Y:S05]  /*20600*/  BSYNC B1 ;  /* 0x0000000000017941 */ /* 0x000fea0003800000 */
.L_x_497:
[----:B------:R-:W2:Y:S01]  /*20610*/  LDL.LU R13, [R1+0x358] ;  /* 0x00035800010d7983 */ /* 0x000ea20000300800 */
[----:B------:R-:W-:Y:S01]  /*20620*/  LOP3.LUT P0, RZ, R9, 0xff, RZ, 0xc0, !PT ;  /* 0x000000ff09ff7812 */ /* 0x000fe2000780c0ff */
[C---:B------:R-:W-:Y:S01]  /*20630*/  IMAD.IADD R4, R0.reuse, 0x1, R7 ;  /* 0x0000000100047824 */ /* 0x040fe200078e0207 */
[----:B------:R-:W-:Y:S01]  /*20640*/  ULDC.64 UR8, c[0x0][0x650] ;  /* 0x0001940000087ab9 */ /* 0x000fe20000000a00 */
[----:B------:R-:W3:Y:S01]  /*20650*/  LDL.LU R12, [R1+0x35c] ;  /* 0x00035c00010c7983 */ /* 0x000ee20000300800 */
[----:B------:R-:W-:Y:S01]  /*20660*/  ISETP.GE.U32.AND P1, PT, R0, 0x3, PT ;  /* 0x000000030000780c */ /* 0x000fe20003f26070 */
[----:B------:R-:W-:Y:S01]  /*20670*/  BSSY B1, `(.L_x_502) ;  /* 0x000006d000017945 */ /* 0x000fe20003800000 */
[----:B------:R-:W-:Y:S01]  /*20680*/  IMAD.MOV.U32 R10, RZ, RZ, -0x1 ;  /* 0xffffffffff0a7424 */ /* 0x000fe200078e00ff */
[----:B------:R-:W-:-:S06]  /*20690*/  PRMT R9, RZ, 0x7610, R9 ;  /* 0x00007610ff097816 */ /* 0x000fcc0000000009 */
[----:B------:R-:W0:Y:S01]  /*206a0*/  @P0 S2R R3, SR_CgaCtaId ;  /* 0x0000000000030919 */ /* 0x000e220000008800 */
[----:B------:R-:W-:-:S04]  /*206b0*/  @P0 MOV R2, 0x400 ;  /* 0x0000040000020802 */ /* 0x000fc80000000f00 */
[----:B0-----:R-:W-:-:S04]  /*206c0*/  @P0 LEA R2, R3, R2, 0x18 ;  /* 0x0000000203020211 */ /* 0x001fc800078ec0ff */
[----:B------:R0:W-:Y:S01]  /*206d0*/  @P0 SYNCS.ARRIVE.TRANS64.A1T0 RZ, [R2+URZ+0x48], RZ ;  /* 0x000048ff02ff09a7 */ /* 0x0001e2000810003f */
[----:B------:R-:W-:-:S04]  /*206e0*/  ISETP.GT.U32.AND P0, PT, R4, 0x2, PT ;  /* 0x000000020400780c */ /* 0x000fc80003f04070 */
[----:B------:R-:W-:Y:S01]  /*206f0*/  ISETP.LT.U32.AND P0, PT, R0, 0x3, P0 ;  /* 0x000000030000780c */ /* 0x000fe20000701070 */
[----:B0-----:R-:W-:-:S05]  /*20700*/  IMAD.WIDE.U32 R2, R4, -0x55555555, RZ ;  /* 0xaaaaaaab04027825 */ /* 0x001fca00078e00ff */
[----:B------:R-:W-:Y:S02]  /*20710*/  SHF.R.U32.HI R5, RZ, 0x1, R3 ;  /* 0x00000001ff057819 */ /* 0x000fe40000011603 */
[----:B------:R-:W-:Y:S02]  /*20720*/  SEL R3, RZ, 0x1, !P0 ;  /* 0x00000001ff037807 */ /* 0x000fe40004000000 */
[----:B------:R-:W-:Y:S01]  /*20730*/  PRMT R2, RZ, 0x7610, R2 ;  /* 0x00007610ff027816 */ /* 0x000fe20000000002 */
[----:B------:R-:W-:Y:S01]  /*20740*/  IMAD R7, R5, -0x3, R4 ;  /* 0xfffffffd05077824 */ /* 0x000fe200078e0204 */
[----:B------:R-:W-:Y:S01]  /*20750*/  LOP3.LUT R6, R6, R3, RZ, 0x3c, !PT ;  /* 0x0000000306067212 */ /* 0x000fe200078e3cff */
[----:B------:R-:W-:-:S03]  /*20760*/  IMAD.MOV.U32 R4, RZ, RZ, -0x1 ;  /* 0xffffffffff047424 */ /* 0x000fc600078e00ff */
[----:B------:R-:W-:Y:S01]  /*20770*/  @P1 LOP3.LUT R6, R6, 0x1, R5, 0x78, !PT ;  /* 0x0000000106061812 */ /* 0x000fe200078e7805 */
[----:B------:R-:W-:Y:S01]  /*20780*/  IMAD.MOV.U32 R5, RZ, RZ, -0x1 ;  /* 0xffffffffff057424 */ /* 0x000fe200078e00ff */
[----:B---3--:R-:W-:-:S04]  /*20790*/  IADD3 R12, P0, R12, UR22, RZ ;  /* 0x000000160c0c7c10 */ /* 0x008fc8000ff1e0ff */
[----:B--2---:R-:W-:Y:S01]  /*207a0*/  IADD3.X R13, R13, UR13, RZ, P0, !PT ;  /* 0x0000000d0d0d7c10 */ /* 0x004fe200087fe4ff */
[----:B------:R0:W-:Y:S01]  /*207b0*/  STL [R1+0x35c], R12 ;  /* 0x00035c0c01007387 */ /* 0x0001e20000100800 */
[----:B------:R-:W-:-:S03]  /*207c0*/  ISETP.GE.U32.AND P0, PT, R12, UR8, PT ;  /* 0x000000080c007c0c */ /* 0x000fc6000bf06070 */
[----:B------:R0:W-:Y:S01]  /*207d0*/  STL [R1+0x358], R13 ;  /* 0x0003580d01007387 */ /* 0x0001e20000100800 */
[----:B------:R-:W-:-:S13]  /*207e0*/  ISETP.GE.U32.AND.EX P0, PT, R13, UR9, PT, P0 ;  /* 0x000000090d007c0c */ /* 0x000fda000bf06100 */
[----:B0-----:R-:W-:Y:S05]  /*207f0*/  @P0 BRA `(.L_x_503) ;  /* 0x0000000400500947 */ /* 0x001fea0003800000 */
[----:B------:R-:W0:Y:S01]  /*20800*/  S2R R8, SR_CTAID.X ;  /* 0x0000000000087919 */ /* 0x000e220000002500 */
[----:B------:R-:W-:Y:S01]  /*20810*/  ULDC UR5, c[0x0][0x150] ;  /* 0x0000540000057ab9 */ /* 0x000fe20000000800 */
[----:B------:R-:W1:Y:S01]  /*20820*/  LDC R5, c[0x0][0x144] ;  /* 0x00005100ff057b82 */ /* 0x000e620000000800 */
[----:B------:R-:W-:Y:S01]  /*20830*/  ULDC.64 UR8, c[0x0][0x628] ;  /* 0x00018a0000087ab9 */ /* 0x000fe20000000a00 */
[----:B------:R-:W2:Y:S01]  /*20840*/  S2R R2, SR_CTAID.Y ;  /* 0x0000000000027919 */ /* 0x000ea20000002600 */
[----:B------:R-:W-:Y:S01]  /*20850*/  ISETP.NE.U32.AND P0, PT, RZ, UR8, PT ;  /* 0x00000008ff007c0c */ /* 0x000fe2000bf05070 */
[----:B------:R-:W-:-:S03]  /*20860*/  ULDC UR6, c[0x0][0x630] ;  /* 0x00018c0000067ab9 */ /* 0x000fc60000000800 */
[----:B------:R-:W-:Y:S01]  /*20870*/  ISETP.NE.AND.EX P0, PT, RZ, UR9, PT, P0 ;  /* 0x00000009ff007c0c */ /* 0x000fe2000bf05300 */
[----:B------:R-:W3:Y:S01]  /*20880*/  LDC R11, c[0x0][0x148] ;  /* 0x00005200ff0b7b82 */ /* 0x000ee20000000800 */
[----:B0-----:R-:W-:Y:S02]  /*20890*/  I2FP.F32.U32 R3, R8 ;  /* 0x0000000800037245 */ /* 0x001fe40000201000 */
[----:B--2---:R-:W-:-:S03]  /*208a0*/  I2FP.F32.U32 R4, R2 ;  /* 0x0000000200047245 */ /* 0x004fc60000201000 */
[----:B------:R-:W-:Y:S01]  /*208b0*/  FMUL R3, R3, UR5 ;  /* 0x0000000503037c20 */ /* 0x000fe20008400000 */
[----:B------:R-:W-:Y:S02]  /*208c0*/  ULDC UR5, c[0x0][0x154] ;  /* 0x0000550000057ab9 */ /* 0x000fe40000000800 */
[----:B------:R-:W-:-:S03]  /*208d0*/  FMUL R10, R4, UR5 ;  /* 0x00000005040a7c20 */ /* 0x000fc60008400000 */
[----:B------:R-:W0:Y:S08]  /*208e0*/  F2I.U32.TRUNC.NTZ R3, R3 ;  /* 0x0000000300037305 */ /* 0x000e30000020f000 */
[----:B------:R-:W2:Y:S01]  /*208f0*/  F2I.U32.TRUNC.NTZ R10, R10 ;  /* 0x0000000a000a7305 */ /* 0x000ea2000020f000 */
[----:B0-----:R-:W-:Y:S02]  /*20900*/  IMAD.MOV R4, RZ, RZ, -R3 ;  /* 0x000000ffff047224 */ /* 0x001fe400078e0a03 */
[----:B------:R-:W-:-:S02]  /*20910*/  IMAD.MOV.U32 R3, RZ, RZ, R13 ;  /* 0x000000ffff037224 */ /* 0x000fc400078e000d */
[----:B-1----:R-:W-:Y:S02]  /*20920*/  IMAD R8, R5, R4, R8 ;  /* 0x0000000405087224 */ /* 0x002fe400078e0208 */
[----:B--2---:R-:W-:-:S04]  /*20930*/  IMAD.MOV R4, RZ, RZ, -R10 ;  /* 0x000000ffff047224 */ /* 0x004fc800078e0a0a */
[----:B---3--:R-:W-:Y:S02]  /*20940*/  @P4 IMAD R8, R11, R4, R2 ;  /* 0x000000040b084224 */ /* 0x008fe400078e0202 */
[----:B------:R-:W-:Y:S01]  /*20950*/  IMAD.MOV.U32 R2, RZ, RZ, R12 ;  /* 0x000000ffff027224 */ /* 0x000fe200078e000c */
[----:B------:R-:W-:Y:S06]  /*20960*/  @!P0 BRA `(.L_x_504) ;  /* 0x0000000000288947 */ /* 0x000fec0003800000 */
[----:B------:R-:W-:Y:S02]  /*20970*/  ULDC UR5, c[0x0][0x634] ;  /* 0x00018d0000057ab9 */ /* 0x000fe40000000800 */
[----:B------:R-:W-:-:S05]  /*20980*/  IADD3 R3, P0, R12, UR5, RZ ;  /* 0x000000050c037c10 */ /* 0x000fca000ff1e0ff */
[----:B------:R-:W-:-:S04]  /*20990*/  IMAD.X R11, RZ, RZ, R13, P0 ;  /* 0x000000ffff0b7224 */ /* 0x000fc800000e060d */
[----:B------:R-:W-:-:S04]  /*209a0*/  IMAD.WIDE.U32 R4, R11, UR8, RZ ;  /* 0x000000080b047c25 */ /* 0x000fc8000f8e00ff */
[----:B------:R-:W-:-:S04]  /*209b0*/  IMAD.WIDE.U32 R4, P0, R3, UR9, R4 ;  /* 0x0000000903047c25 */ /* 0x000fc8000f800004 */
[----:B------:R-:W-:-:S04]  /*209c0*/  IMAD.WIDE.U32 R2, R3, UR8, RZ ;  /* 0x0000000803027c25 */ /* 0x000fc8000f8e00ff */
[----:B------:R-:W-:Y:S01]  /*209d0*/  IMAD.MOV.U32 R2, RZ, RZ, R5 ;  /* 0x000000ffff027224 */ /* 0x000fe200078e0005 */
[----:B------:R-:W-:Y:S01]  /*209e0*/  IADD3 RZ, P1, R3, R4, RZ ;  /* 0x0000000403ff7210 */ /* 0x000fe20007f3e0ff */
[----:B------:R-:W-:-:S04]  /*209f0*/  IMAD.X R3, RZ, RZ, RZ, P0 ;  /* 0x000000ffff037224 */ /* 0x000fc800000e06ff */
[----:B------:R-:W-:-:S08]  /*20a00*/  IMAD.WIDE.U32.X R2, R11, UR9, R2, P1 ;  /* 0x000000090b027c25 */ /* 0x000fd000088e0402 */
.L_x_504:
[--C-:B------:R-:W-:Y:S01]  /*20a10*/  SHF.R.U64 R10, R2, UR6, R3.reuse ;  /* 0x00000006020a7c19 */ /* 0x100fe20008001203 */
[----:B------:R-:W-:Y:S01]  /*20a20*/  ULDC.64 UR8, c[0x0][0x620] ;  /* 0x0001880000087ab9 */ /* 0x000fe20000000a00 */
[----:B------:R-:W-:Y:S01]  /*20a30*/  SHF.R.U32.HI R2, RZ, UR6, R3 ;  /* 0x00000006ff027c19 */ /* 0x000fe20008011603 */
[----:B------:R-:W-:Y:S01]  /*20a40*/  IMAD.MOV.U32 R3, RZ, RZ, R13 ;  /* 0x000000ffff037224 */ /* 0x000fe200078e000d */
[----:B------:R-:W-:Y:S01]  /*20a50*/  IADD3 R11, P0, RZ, -R10, RZ ;  /* 0x8000000aff0b7210 */ /* 0x000fe20007f1e0ff */
[----:B------:R-:W-:-:S04]  /*20a60*/  ULDC UR5, c[0x0][0x618] ;  /* 0x0001860000057ab9 */ /* 0x000fc80000000800 */
[----:B------:R-:W-:-:S04]  /*20a70*/  IMAD.X R2, RZ, RZ, ~R2, P0 ;  /* 0x000000ffff027224 */ /* 0x000fc800000e0e02 */
[----:B------:R-:W-:-:S04]  /*20a80*/  IMAD R2, R2, UR8, RZ ;  /* 0x0000000802027c24 */ /* 0x000fc8000f8e02ff */
[----:B------:R-:W-:Y:S02]  /*20a90*/  IMAD R5, R11, UR9, R2 ;  /* 0x000000090b057c24 */ /* 0x000fe4000f8e0202 */
[----:B------:R-:W-:-:S04]  /*20aa0*/  IMAD.MOV.U32 R2, RZ, RZ, R12 ;  /* 0x000000ffff027224 */ /* 0x000fc800078e000c */
[----:B------:R-:W-:Y:S01]  /*20ab0*/  IMAD.WIDE.U32 R2, R11, UR8, R2 ;  /* 0x000000080b027c25 */ /* 0x000fe2000f8e0002 */
[----:B------:R-:W-:Y:S02]  /*20ac0*/  ULDC.64 UR8, c[0x0][0x640] ;  /* 0x0001900000087ab9 */ /* 0x000fe40000000a00 */
[----:B------:R-:W-:Y:S01]  /*20ad0*/  ISETP.NE.U32.AND P0, PT, RZ, UR8, PT ;  /* 0x00000008ff007c0c */ /* 0x000fe2000bf05070 */
[----:B------:R-:W-:-:S03]  /*20ae0*/  IMAD.IADD R3, R3, 0x1, R5 ;  /* 0x0000000103037824 */ /* 0x000fc600078e0205 */
[----:B------:R-:W-:Y:S02]  /*20af0*/  ISETP.NE.AND.EX P0, PT, RZ, UR9, PT, P0 ;  /* 0x00000009ff007c0c */ /* 0x000fe4000bf05300 */
[--C-:B------:R-:W-:Y:S02]  /*20b00*/  SHF.R.U64 R11, R2, UR5, R3.reuse ;  /* 0x00000005020b7c19 */ /* 0x100fe40008001203 */
[----:B------:R-:W-:Y:S01]  /*20b10*/  SHF.R.U32.HI R2, RZ, UR5, R3 ;  /* 0x00000005ff027c19 */ /* 0x000fe20008011603 */
[----:B------:R-:W-:-:S03]  /*20b20*/  ULDC UR5, c[0x0][0x608] ;  /* 0x0001820000057ab9 */ /* 0x000fc60000000800 */
[--C-:B------:R-:W-:Y:S02]  /*20b30*/  SHF.R.U64 R12, R11, UR5, R2.reuse ;  /* 0x000000050b0c7c19 */ /* 0x100fe40008001202 */
[----:B------:R-:W-:Y:S01]  /*20b40*/  SHF.R.U32.HI R3, RZ, UR5, R2 ;  /* 0x00000005ff037c19 */ /* 0x000fe20008011602 */
[----:B------:R-:W-:-:S03]  /*20b50*/  ULDC UR5, c[0x0][0x658] ;  /* 0x0001960000057ab9 */ /* 0x000fc60000000800 */
[--C-:B------:R-:W-:Y:S02]  /*20b60*/  SHF.R.U64 R13, R12, UR5, R3.reuse ;  /* 0x000000050c0d7c19 */ /* 0x100fe40008001203 */
[----:B------:R-:W-:-:S03]  /*20b70*/  SHF.R.U32.HI R15, RZ, UR5, R3 ;  /* 0x00000005ff0f7c19 */ /* 0x000fc60008011603 */
[----:B------:R-:W-:Y:S02]  /*20b80*/  IMAD.MOV.U32 R2, RZ, RZ, R13 ;  /* 0x000000ffff027224 */ /* 0x000fe400078e000d */
        /* <DEDUP_REMOVED lines=12> */
.L_x_505:
[----:B------:R-:W-:Y:S01]  /*20c50*/  ULDC UR5, c[0x0][0x648] ;  /* 0x0001920000057ab9 */ /* 0x000fe20000000800 */
[----:B------:R-:W-:Y:S02]  /*20c60*/  LOP3.LUT R12, R12, UR18, RZ, 0xc0, !PT ;  /* 0x000000120c0c7c12 */ /* 0x000fe4000f8ec0ff */
[----:B------:R-:W-:Y:S01]  /*20c70*/  SHF.R.U64 R3, R2, UR5, R3 ;  /* 0x0000000502037c19 */ /* 0x000fe20008001203 */
[----:B------:R-:W-:-:S04]  /*20c80*/  ULDC UR5, c[0x0][0x638] ;  /* 0x00018e0000057ab9 */ /* 0x000fc80000000800 */
[----:B------:R-:W-:Y:S02]  /*20c90*/  IMAD.MOV R2, RZ, RZ, -R3 ;  /* 0x000000ffff027224 */ /* 0x000fe400078e0a03 */
[----:B------:R-:W-:Y:S02]  /*20ca0*/  IMAD R5, R3, UR19, R12 ;  /* 0x0000001303057c24 */ /* 0x000fe4000f8e020c */
[----:B------:R-:W-:Y:S01]  /*20cb0*/  IMAD R13, R2, UR5, R13 ;  /* 0x00000005020d7c24 */ /* 0x000fe2000f8e020d */
[----:B------:R-:W-:Y:S01]  /*20cc0*/  ULDC UR5, c[0x0][0x610] ;  /* 0x0001840000057ab9 */ /* 0x000fe20000000800 */
[----:B------:R-:W-:Y:S01]  /*20cd0*/  LOP3.LUT R2, R11, UR4, RZ, 0xc0, !PT ;  /* 0x000000040b027c12 */ /* 0x000fe2000f8ec0ff */
[----:B------:R-:W-:Y:S01]  /*20ce0*/  IMAD R8, R5, UR5, R8 ;  /* 0x0000000505087c24 */ /* 0x000fe2000f8e0208 */
[----:B------:R-:W-:-:S03]  /*20cf0*/  ULDC UR5, c[0x0][0x600] ;  /* 0x0001800000057ab9 */ /* 0x000fc60000000800 */
[----:B------:R-:W-:Y:S02]  /*20d00*/  IMAD R13, R13, UR5, R2 ;  /* 0x000000050d0d7c24 */ /* 0x000fe4000f8e0202 */
[----:B------:R-:W-:-:S03]  /*20d10*/  IMAD.MOV.U32 R2, RZ, RZ, 0x1 ;  /* 0x00000001ff027424 */ /* 0x000fc600078e00ff */
[----:B------:R-:W-:Y:S02]  /*20d20*/  SEL R5, R13, R8, !P4 ;  /* 0x000000080d057207 */ /* 0x000fe40006000000 */
[----:B------:R-:W-:-:S07]  /*20d30*/  SEL R4, R8, R13, !P4 ;  /* 0x0000000d08047207 */ /* 0x000fce0006000000 */
.L_x_503:
[----:B------:R-:W-:Y:S05]  /*20d40*/  BSYNC B1 ;  /* 0x0000000000017941 */ /* 0x000fea0003800000 */
.L_x_502:
[----:B------:R-:W-:-:S13]  /*20d50*/  LOP3.LUT P0, RZ, R2, 0xff, RZ, 0xc0, !PT ;  /* 0x000000ff02ff7812 */ /* 0x000fda000780c0ff */
[----:B------:R-:W-:Y:S05]  /*20d60*/  @P0 BRA `(.L_x_506) ;  /* 0xfffffff4002c0947 */ /* 0x000fea000383ffff */
[----:B------:R-:W-:Y:S05]  /*20d70*/  BSYNC B0 ;  /* 0x0000000000007941 */ /* 0x000fea0003800000 */
.L_x_495:
[----:B------:R-:W-:-:S03]  /*20d80*/  UMOV UR5, 0xffffffff ;  /* 0xffffffff00057882 */ /* 0x000fc60000000000 */
[----:B------:R-:W-:Y:S05]  /*20d90*/  BRA.DIV UR5, `(.L_x_507) ;  /* 0x0000000605047947 */ /* 0x000fea000b800000 */
[----:B------:R-:W-:-:S13]  /*20da0*/  ELECT P0, URZ, PT ;  /* 0x00000000003f782f */ /* 0x000fda0003800000 */
.L_x_520:
[----:B------:R-:W-:Y:S04]  /*20db0*/  BSSY B0, `(.L_x_508) ;  /* 0x0000023000007945 */ /* 0x000fe80003800000 */
[----:B------:R-:W-:Y:S05]  /*20dc0*/  @!P0 BRA `(.L_x_509) ;  /* 0x0000000000848947 */ /* 0x000fea0003800000 */
[----:B------:R-:W-:-:S04]  /*20dd0*/  ULOP3.LUT UR5, UR7, 0x2, URZ, 0xfc, !UPT ;  /* 0x0000000207057892 */ /* 0x000fc8000f8efc3f */
[----:B------:R-:W-:-:S06]  /*20de0*/  UISETP.NE.AND UP0, UPT, UR5, 0x3, UPT ;  /* 0x000000030500788c */ /* 0x000fcc000bf05270 */
[----:B------:R-:W-:-:S13]  /*20df0*/  PLOP3.LUT P0, PT, PT, PT, UP0, 0x80, 0x0 ;  /* 0x000000000000781c */ /* 0x000fda0003f0f008 */
[----:B------:R-:W-:Y:S05]  /*20e00*/  @!P0 BRA `(.L_x_510) ;  /* 0x0000000000048947 */ /* 0x000fea0003800000 */
[----:B------:R-:W-:Y:S01]  /*20e10*/  BPT.TRAP 0x1 ;  /* 0x000000040000795c */ /* 0x000fe20000300000 */
.L_x_510:
[----:B------:R-:W0:Y:S01]  /*20e20*/  S2R R3, SR_CgaCtaId ;  /* 0x0000000000037919 */ /* 0x000e220000008800 */
[----:B------:R-:W-:Y:S02]  /*20e30*/  MOV R0, 0x400 ;  /* 0x0000040000007802 */ /* 0x000fe40000000f00 */
[----:B------:R-:W-:Y:S02]  /*20e40*/  SHF.L.U32 R2, R6, 0x1f, RZ ;  /* 0x0000001f06027819 */ /* 0x000fe400000006ff */
[----:B0-----:R-:W-:-:S05]  /*20e50*/  LEA R0, R3, R0, 0x18 ;  /* 0x0000000003007211 */ /* 0x001fca00078ec0ff */
[----:B------:R-:W-:-:S04]  /*20e60*/  VIADD R0, R0, 0x18 ;  /* 0x0000001800007836 */ /* 0x000fc80000000000 */
[----:B------:R-:W-:-:S04]  /*20e70*/  IMAD R3, R7, 0x8, R0 ;  /* 0x0000000807037824 */ /* 0x000fc800078e0200 */
[----:B------:R-:W0:Y:S02]  /*20e80*/  SYNCS.PHASECHK.TRANS64.TRYWAIT P0, [R3+URZ], R2 ;  /* 0x00000002030075a7 */ /* 0x000e24000800017f */
[----:B0-----:R-:W-:Y:S05]  /*20e90*/  @!P0 BRA `(.L_x_511) ;  /* 0x0000000000e48947 */ /* 0x001fea0003800000 */
.L_x_521:
[----:B------:R-:W-:-:S05]  /*20ea0*/  VIADD R7, R7, 0x1 ;  /* 0x0000000107077836 */ /* 0x000fca0000000000 */
[----:B------:R-:W-:-:S04]  /*20eb0*/  ISETP.NE.AND P0, PT, R7, 0x3, PT ;  /* 0x000000030700780c */ /* 0x000fc80003f05270 */
[----:B0-----:R-:W-:Y:S02]  /*20ec0*/  SEL R3, RZ, 0x1, P0 ;  /* 0x00000001ff037807 */ /* 0x001fe40000000000 */
[----:B------:R-:W-:Y:S02]  /*20ed0*/  SEL R7, R7, RZ, P0 ;  /* 0x000000ff07077207 */ /* 0x000fe40000000000 */
[----:B------:R-:W-:-:S03]  /*20ee0*/  LOP3.LUT R5, R6, R3, RZ, 0x3c, !PT ;  /* 0x0000000306057212 */ /* 0x000fc600078e3cff */
[----:B------:R-:W-:Y:S01]  /*20ef0*/  IMAD R3, R7, 0x8, R0 ;  /* 0x0000000807037824 */ /* 0x000fe200078e0200 */
[----:B------:R-:W-:-:S04]  /*20f00*/  SHF.L.U32 R2, R5, 0x1f, RZ ;  /* 0x0000001f05027819 */ /* 0x000fc800000006ff */
[----:B------:R-:W0:Y:S02]  /*20f10*/  SYNCS.PHASECHK.TRANS64.TRYWAIT P0, [R3+URZ], R2 ;  /* 0x00000002030075a7 */ /* 0x000e24000800017f */
[----:B0-----:R-:W-:Y:S05]  /*20f20*/  @!P0 BRA `(.L_x_512) ;  /* 0x0000000000d48947 */ /* 0x001fea0003800000 */
.L_x_522:
[----:B0-----:R-:W-:-:S05]  /*20f30*/  VIADD R2, R7, 0x1 ;  /* 0x0000000107027836 */ /* 0x001fca0000000000 */
[----:B------:R-:W-:-:S04]  /*20f40*/  ISETP.NE.AND P0, PT, R2, 0x3, PT ;  /* 0x000000030200780c */ /* 0x000fc80003f05270 */
[----:B------:R-:W-:Y:S02]  /*20f50*/  SEL R4, RZ, 0x1, P0 ;  /* 0x00000001ff047807 */ /* 0x000fe40000000000 */
[----:B------:R-:W-:Y:S02]  /*20f60*/  SEL R3, R2, RZ, P0 ;  /* 0x000000ff02037207 */ /* 0x000fe40000000000 */
[----:B------:R-:W-:-:S03]  /*20f70*/  LOP3.LUT R4, R5, R4, RZ, 0x3c, !PT ;  /* 0x0000000405047212 */ /* 0x000fc600078e3cff */
[----:B------:R-:W-:Y:S01]  /*20f80*/  IMAD R3, R3, 0x8, R0 ;  /* 0x0000000803037824 */ /* 0x000fe200078e0200 */
[----:B------:R-:W-:-:S07]  /*20f90*/  SHF.L.U32 R0, R4, 0x1f, RZ ;  /* 0x0000001f04007819 */ /* 0x000fce00000006ff */
.L_x_513:
[----:B0-----:R0:W1:Y:S02]  /*20fa0*/  SYNCS.PHASECHK.TRANS64.TRYWAIT P0, [R3+URZ], R0 ;  /* 0x00000000030075a7 */ /* 0x001064000800017f */
[----:B-1----:R-:W-:Y:S05]  /*20fb0*/  @!P0 NANOSLEEP.SYNCS 0x989680 ;  /* 0x009896800000895d */ /* 0x002fea0003900000 */
[----:B------:R-:W1:Y:S02]  /*20fc0*/  @!P0 SYNCS.PHASECHK.TRANS64 P0, [R3+URZ], R0 ;  /* 0x00000000030085a7 */ /* 0x000e64000800007f */
[----:B-1----:R-:W-:Y:S05]  /*20fd0*/  @!P0 BRA `(.L_x_513) ;  /* 0xfffffffc00f08947 */ /* 0x002fea000383ffff */
.L_x_509:
[----:B------:R-:W-:Y:S05]  /*20fe0*/  BSYNC B0 ;  /* 0x0000000000007941 */ /* 0x000fea0003800000 */
.L_x_508:
[----:B------:R-:W-:Y:S05]  /*20ff0*/  EXIT ;  /* 0x000000000000794d */ /* 0x000fea0003800000 */
.L_x_21:
[----:B--2---:R-:W-:-:S04]  /*21000*/  IMAD.U32 R3, RZ, RZ, UR12 ;  /* 0x0000000cff037e24 */ /* 0x004fc8000f8e00ff */
[----:B------:R2:W4:Y:S03]  /*21010*/  SYNCS.PHASECHK.TRANS64.TRYWAIT P0, [R3+URZ], R0 ;  /* 0x00000000030075a7 */ /* 0x000526000800017f */
[----:B----4-:R-:W-:Y:S05]  /*21020*/  @!P0 NANOSLEEP.SYNCS 0x989680 ;  /* 0x009896800000895d */ /* 0x010fea0003900000 */
[----:B------:R-:W4:Y:S02]  /*21030*/  @!P0 SYNCS.PHASECHK.TRANS64 P0, [R3+URZ], R0 ;  /* 0x00000000030085a7 */ /* 0x000f24000800007f */
[----:B----4-:R-:W-:Y:S05]  /*21040*/  @!P0 BRA `(.L_x_21) ;  /* 0xfffffffc00ec8947 */ /* 0x010fea000383ffff */
[----:B------:R-:W-:Y:S05]  /*21050*/  BRA `(.L_x_20) ;  /* 0xfffffe1800647947 */ /* 0x000fea000383ffff */
.L_x_27:
[----:B-----5:R2:W-:Y:S02]  /*21060*/  STL [R1+0x370], R0 ;  /* 0x0003700001007387 */ /* 0x0205e40000100800 */
[----:B--2---:R-:W-:-:S04]  /*21070*/  IMAD.U32 R0, RZ, RZ, UR14 ;  /* 0x0000000eff007e24 */ /* 0x004fc8000f8e00ff */
[----:B------:R2:W4:Y:S03]  /*21080*/  SYNCS.PHASECHK.TRANS64.TRYWAIT P0, [R0+URZ], R13 ;  /* 0x0000000d000075a7 */ /* 0x000526000800017f */
[----:B----4-:R-:W-:Y:S05]  /*21090*/  @!P0 NANOSLEEP.SYNCS 0x989680 ;  /* 0x009896800000895d */ /* 0x010fea0003900000 */
[----:B------:R2:W4:Y:S02]  /*210a0*/  @!P0 SYNCS.PHASECHK.TRANS64 P0, [R0+URZ], R13 ;  /* 0x0000000d000085a7 */ /* 0x000524000800007f */
[----:B--2---:R2:W5:Y:S02]  /*210b0*/  LDL.LU R0, [R1+0x370] ;  /* 0x0003700001007983 */ /* 0x0045640000300800 */
[----:B--2-4-:R-:W-:Y:S05]  /*210c0*/  @!P0 BRA `(.L_x_27) ;  /* 0xfffffffc00e48947 */ /* 0x014fea000383ffff */
[----:B------:R-:W-:Y:S05]  /*210d0*/  BRA `(.L_x_26) ;  /* 0xfffffe5800807947 */ /* 0x000fea000383ffff */
.L_x_496:
[----:B------:R-:W-:Y:S01]  /*210e0*/  BSSY B1, `(.L_x_514) ;  /* 0x0000006000017945 */ /* 0x000fe20003800000 */
[----:B------:R-:W-:-:S07]  /*210f0*/  IMAD.MOV.U32 R2, RZ, RZ, -0x1 ;  /* 0xffffffffff027424 */ /* 0x000fce00078e00ff */
[----:B------:R-:W-:Y:S05]  /*21100*/  WARPSYNC.COLLECTIVE R2, `(.L_x_515) ;  /* 0x00000000020c7348 */ /* 0x000fea0003c00000 */
[----:B------:R-:W-:Y:S02]  /*21110*/  ELECT P0, UR62, PT ;  /* 0x00000000003e782f */ /* 0x000fe40003800000 */
[----:B------:R-:W-:Y:S01]  /*21120*/  MOV R2, UR62 ;  /* 0x0000003e00027c02 */ /* 0x000fe20008000f00 */
[----:B------:R-:W-:Y:S10]  /*21130*/  ENDCOLLECTIVE ;  /* 0x000000000000791b */ /* 0x000ff40003800000 */
.L_x_515:
[----:B------:R-:W-:Y:S05]  /*21140*/  BSYNC B1 ;  /* 0x0000000000017941 */ /* 0x000fea0003800000 */
.L_x_514:
[----:B------:R-:W-:Y:S05]  /*21150*/  BRA `(.L_x_516) ;  /* 0xfffffff0003c7947 */ /* 0x000fea000383ffff */
.L_x_499:
[----:B0-----:R0:W1:Y:S02]  /*21160*/  SYNCS.PHASECHK.TRANS64.TRYWAIT P0, [R13+URZ+0x18], R12 ;  /* 0x0000180c0d0075a7 */ /* 0x001064000800017f */
[----:B-1----:R-:W-:Y:S05]  /*21170*/  @!P0 NANOSLEEP.SYNCS 0x989680 ;  /* 0x009896800000895d */ /* 0x002fea0003900000 */
[----:B------:R-:W1:Y:S02]  /*21180*/  @!P0 SYNCS.PHASECHK.TRANS64 P0, [R13+URZ+0x18], R12 ;  /* 0x0000180c0d0085a7 */ /* 0x000e64000800007f */
[----:B-1----:R-:W-:Y:S05]  /*21190*/  @!P0 BRA `(.L_x_499) ;  /* 0xfffffffc00f08947 */ /* 0x002fea000383ffff */
[----:B------:R-:W-:Y:S05]  /*211a0*/  BRA `(.L_x_517) ;  /* 0xfffffff000707947 */ /* 0x000fea000383ffff */
.L_x_507:
[----:B------:R-:W-:Y:S01]  /*211b0*/  BSSY B0, `(.L_x_518) ;  /* 0x0000006000007945 */ /* 0x000fe20003800000 */
[----:B------:R-:W-:-:S07]  /*211c0*/  IMAD.MOV.U32 R2, RZ, RZ, -0x1 ;  /* 0xffffffffff027424 */ /* 0x000fce00078e00ff */
[----:B------:R-:W-:Y:S05]  /*211d0*/  WARPSYNC.COLLECTIVE R2, `(.L_x_519) ;  /* 0x00000000020c7348 */ /* 0x000fea0003c00000 */
[----:B------:R-:W-:Y:S02]  /*211e0*/  ELECT P0, UR62, PT ;  /* 0x00000000003e782f */ /* 0x000fe40003800000 */
[----:B------:R-:W-:Y:S01]  /*211f0*/  MOV R2, UR62 ;  /* 0x0000003e00027c02 */ /* 0x000fe20008000f00 */
[----:B------:R-:W-:Y:S10]  /*21200*/  ENDCOLLECTIVE ;  /* 0x000000000000791b */ /* 0x000ff40003800000 */
.L_x_519:
[----:B------:R-:W-:Y:S05]  /*21210*/  BSYNC B0 ;  /* 0x0000000000007941 */ /* 0x000fea0003800000 */
.L_x_518:
[----:B------:R-:W-:Y:S05]  /*21220*/  BRA `(.L_x_520) ;  /* 0xfffffff800e07947 */ /* 0x000fea000383ffff */
.L_x_511:
[----:B0-----:R0:W1:Y:S02]  /*21230*/  SYNCS.PHASECHK.TRANS64.TRYWAIT P0, [R3+URZ], R2 ;  /* 0x00000002030075a7 */ /* 0x001064000800017f */
[----:B-1----:R-:W-:Y:S05]  /*21240*/  @!P0 NANOSLEEP.SYNCS 0x989680 ;  /* 0x009896800000895d */ /* 0x002fea0003900000 */
[----:B------:R-:W1:Y:S02]  /*21250*/  @!P0 SYNCS.PHASECHK.TRANS64 P0, [R3+URZ], R2 ;  /* 0x00000002030085a7 */ /* 0x000e64000800007f */
[----:B-1----:R-:W-:Y:S05]  /*21260*/  @!P0 BRA `(.L_x_511) ;  /* 0xfffffffc00f08947 */ /* 0x002fea000383ffff */
[----:B------:R-:W-:Y:S05]  /*21270*/  BRA `(.L_x_521) ;  /* 0xfffffffc00087947 */ /* 0x000fea000383ffff */
.L_x_512:
[----:B0-----:R0:W1:Y:S02]  /*21280*/  SYNCS.PHASECHK.TRANS64.TRYWAIT P0, [R3+URZ], R2 ;  /* 0x00000002030075a7 */ /* 0x001064000800017f */
[----:B-1----:R-:W-:Y:S05]  /*21290*/  @!P0 NANOSLEEP.SYNCS 0x989680 ;  /* 0x009896800000895d */ /* 0x002fea0003900000 */
[----:B------:R-:W1:Y:S02]  /*212a0*/  @!P0 SYNCS.PHASECHK.TRANS64 P0, [R3+URZ], R2 ;  /* 0x00000002030085a7 */ /* 0x000e64000800007f */
[----:B-1----:R-:W-:Y:S05]  /*212b0*/  @!P0 BRA `(.L_x_512) ;  /* 0xfffffffc00f08947 */ /* 0x002fea000383ffff */
[----:B------:R-:W-:Y:S05]  /*212c0*/  BRA `(.L_x_522) ;  /* 0xfffffffc00187947 */ /* 0x000fea000383ffff */
.L_x_523:
[----:B------:R-:W-:-:S00]  /*212d0*/  BRA `(.L_x_523) ;  /* 0xfffffffc00fc7947 */ /* 0x000fc0000383ffff */
[----:B------:R-:W-:-:S00]  /*212e0*/  NOP ;  /* 0x0000000000007918 */ /* 0x000fc00000000000 */
        /* <DEDUP_REMOVED lines=9> */
.L_x_524:


//--------------------- .nv.shared._ZN7cutlass13device_kernelINS_4gemm6kernel13GemmUniversalIN4cute5tupleIJiiiiEEENS1_10collective13CollectiveMmaINS1_37MainloopSm90TmaGmmaWarpSpecializedFP8ILi3ENS5_IJNS4_1CILi2EEENSA_ILi1EEESC_EEENS1_35KernelTmaWarpSpecializedCooperativeEEENS5_IJNSA_ILi256EEENSA_ILi224EEENSA_ILi128EEEEEENS_12float_e4m3_tENS5_IJlSC_lEEESK_SL_NS4_8TiledMMAINS4_8MMA_AtomIJNS4_4SM904GMMA30MMA_64x32x32_F32E4M3E4M3_SS_TNILNSP_7ScaleInE1ELSR_1EEEEEENS4_6LayoutISD_NS5_IJSC_NSA_ILi0EEESV_EEEEENS5_IJNS4_10UnderscoreESY_SY_EEEEENS4_13SM90_TMA_LOADENS4_14ComposedLayoutINS4_7SwizzleILi3ELi4ELi3EEENS4_18smem_ptr_flag_bitsILi8EEENSU_INS5_IJNSA_ILi8EEESI_EEENS5_IJSI_SC_EEEEEEEvNS4_8identityENS4_23SM90_TMA_LOAD_MULTICASTES1B_vS1C_EENS_8epilogue10collective6detail29Sm90TmaWarpSpecializedAdapterINS1G_15DefaultEpilogueISK_SL_SL_NS1F_6thread17LinearCombinationISK_Li1EffLNS1K_9ScaleType4KindE0ELNS_15FloatRoundStyleE2ESK_EENS1_15EpilogueDefaultEEEEEvvEEEEvNT_6ParamsE --------------------------
	.section	.nv.shared._ZN7cutlass13device_kernelINS_4gemm6kernel13GemmUniversalIN4cute5tupleIJiiiiEEENS1_10collective13CollectiveMmaINS1_37MainloopSm90TmaGmmaWarpSpecializedFP8ILi3ENS5_IJNS4_1CILi2EEENSA_ILi1EEESC_EEENS1_35KernelTmaWarpSpecializedCooperativeEEENS5_IJNSA_ILi256EEENSA_ILi224EEENSA_ILi128EEEEEENS_12float_e4m3_tENS5_IJlSC_lEEESK_SL_NS4_8TiledMMAINS4_8MMA_AtomIJNS4_4SM904GMMA30MMA_64x32x32_F32E4M3E4M3_SS_TNILNSP_7ScaleInE1ELSR_1EEEEEENS4_6LayoutISD_NS5_IJSC_NSA_ILi0EEESV_EEEEENS5_IJNS4_10UnderscoreESY_SY_EEEEENS4_13SM90_TMA_LOADENS4_14ComposedLayoutINS4_7SwizzleILi3ELi4ELi3EEENS4_18smem_ptr_flag_bitsILi8EEENSU_INS5_IJNSA_ILi8EEESI_EEENS5_IJSI_SC_EEEEEEEvNS4_8identityENS4_23SM90_TMA_LOAD_MULTICASTES1B_vS1C_EENS_8epilogue10collective6detail29Sm90TmaWarpSpecializedAdapterINS1G_15DefaultEpilogueISK_SL_SL_NS1F_6thread17LinearCombinationISK_Li1EffLNS1K_9ScaleType4KindE0ELNS_15FloatRoundStyleE2ESK_EENS1_15EpilogueDefaultEEEEEvvEEEEvNT_6ParamsE,"aw",@nobits
	.sectionflags	@""
	.align	16
	.zero		1024


//--------------------- .nv.shared.reserved.0     --------------------------
	.section	.nv.shared.reserved.0,"aw",@nobits
	.weak		__nv_reservedSMEM_offset_0_alias
	.size		__nv_reservedSMEM_offset_0_alias, 0, 0
	.other		__nv_reservedSMEM_offset_0_alias,@"STO_CUDA_RESERVED_SHARED STV_DEFAULT"
__nv_reservedSMEM_offset_0_alias:
	.zero		0


//--------------------- .nv.global                --------------------------
	.section	.nv.global,"aw",@nobits
.nv.global:
	.type		_ZN40_INTERNAL_a42539df_4_k_cu_42545f1e_120944cute1_E,@object
	.size		_ZN40_INTERNAL_a42539df_4_k_cu_42545f1e_120944cute1_E,(_ZN40_INTERNAL_a42539df_4_k_cu_42545f1e_120944cuda3std3__45__cpo6cbeginE - _ZN40_INTERNAL_a42539df_4_k_cu_42545f1e_120944cute1_E)
_ZN40_INTERNAL_a42539df_4_k_cu_42545f1e_120944cute1_E:
	.zero		1
	.type		_ZN40_INTERNAL_a42539df_4_k_cu_42545f1e_120944cuda3std3__45__cpo6cbeginE,@object
	.size		_ZN40_INTERNAL_a42539df_4_k_cu_42545f1e_120944cuda3std3__45__cpo6cbeginE,(_ZN40_INTERNAL_a42539df_4_k_cu_42545f1e_120944cuda3std3__48in_placeE - _ZN40_INTERNAL_a42539df_4_k_cu_42545f1e_120944cuda3std3__45__cpo6cbeginE)
_ZN40_INTERNAL_a42539df_4_k_cu_42545f1e_120944cuda3std3__45__cpo6cbeginE:
	.zero		1
	.type		_ZN40_INTERNAL_a42539df_4_k_cu_42545f1e_120944cuda3std3__48in_placeE,@object
	.size		_ZN40_INTERNAL_a42539df_4_k_cu_42545f1e_120944cuda3std3__48in_placeE,(_ZN40_INTERNAL_a42539df_4_k_cu_42545f1e_120944cuda3std6ranges3__45__cpo9iter_moveE - _ZN40_INTERNAL_a42539df_4_k_cu_42545f1e_120944cuda3std3__48in_placeE)
_ZN40_INTERNAL_a42539df_4_k_cu_42545f1e_120944cuda3std3__48in_placeE:
	.zero		1
	.type		_ZN40_INTERNAL_a42539df_4_k_cu_42545f1e_120944cuda3std6ranges3__45__cpo9iter_moveE,@object
	.size		_ZN40_INTERNAL_a42539df_4_k_cu_42545f1e_120944cuda3std6ranges3__45__cpo9iter_moveE,(_ZN40_INTERNAL_a42539df_4_k_cu_42545f1e_120944cuda3std3__45__cpo5beginE - _ZN40_INTERNAL_a42539df_4_k_cu_42545f1e_120944cuda3std6ranges3__45__cpo9iter_moveE)
_ZN40_INTERNAL_a42539df_4_k_cu_42545f1e_120944cuda3std6ranges3__45__cpo9iter_moveE:
	.zero		1
	.type		_ZN40_INTERNAL_a42539df_4_k_cu_42545f1e_120944cuda3std3__45__cpo5beginE,@object
	.size		_ZN40_INTERNAL_a42539df_4_k_cu_42545f1e_120944cuda3std3__45__cpo5beginE,(_ZN40_INTERNAL_a42539df_4_k_cu_42545f1e_120944cuda3std3__442_GLOBAL__N__a42539df_4_k_cu_42545f1e_120946ignoreE - _ZN40_INTERNAL_a42539df_4_k_cu_42545f1e_120944cuda3std3__45__cpo5beginE)
_ZN40_INTERNAL_a42539df_4_k_cu_42545f1e_120944cuda3std3__45__cpo5beginE:
	.zero		1
	.type		_ZN40_INTERNAL_a42539df_4_k_cu_42545f1e_120944cuda3std3__442_GLOBAL__N__a42539df_4_k_cu_42545f1e_120946ignoreE,@object
	.size		_ZN40_INTERNAL_a42539df_4_k_cu_42545f1e_120944cuda3std3__442_GLOBAL__N__a42539df_4_k_cu_42545f1e_120946ignoreE,(_ZN40_INTERNAL_a42539df_4_k_cu_42545f1e_120944cute7productE - _ZN40_INTERNAL_a42539df_4_k_cu_42545f1e_120944cuda3std3__442_GLOBAL__N__a42539df_4_k_cu_42545f1e_120946ignoreE)
_ZN40_INTERNAL_a42539df_4_k_cu_42545f1e_120944cuda3std3__442_GLOBAL__N__a42539df_4_k_cu_42545f1e_120946ignoreE:
	.zero		1
	.type		_ZN40_INTERNAL_a42539df_4_k_cu_42545f1e_120944cute7productE,@object
	.size		_ZN40_INTERNAL_a42539df_4_k_cu_42545f1e_120944cute7productE,(_ZN40_INTERNAL_a42539df_4_k_cu_42545f1e_120944cuda3std3__45__cpo3endE - _ZN40_INTERNAL_a42539df_4_k_cu_42545f1e_120944cute7productE)
_ZN40_INTERNAL_a42539df_4_k_cu_42545f1e_120944cute7productE:
	.zero		1
	.type		_ZN40_INTERNAL_a42539df_4_k_cu_42545f1e_120944cuda3std3__45__cpo3endE,@object
	.size		_ZN40_INTERNAL_a42539df_4_k_cu_42545f1e_120944cuda3std3__45__cpo3endE,(_ZN40_INTERNAL_a42539df_4_k_cu_42545f1e_120944cuda3std3__419piecewise_constructE - _ZN40_INTERNAL_a42539df_4_k_cu_42545f1e_120944cuda3std3__45__cpo3endE)
_ZN40_INTERNAL_a42539df_4_k_cu_42545f1e_120944cuda3std3__45__cpo3endE:
	.zero		1
	.type		_ZN40_INTERNAL_a42539df_4_k_cu_42545f1e_120944cuda3std3__419piecewise_constructE,@object
	.size		_ZN40_INTERNAL_a42539df_4_k_cu_42545f1e_120944cuda3std3__419piecewise_constructE,(_ZN40_INTERNAL_a42539df_4_k_cu_42545f1e_120944cuda3std3__45__cpo4cendE - _ZN40_INTERNAL_a42539df_4_k_cu_42545f1e_120944cuda3std3__419piecewise_constructE)
_ZN40_INTERNAL_a42539df_4_k_cu_42545f1e_120944cuda3std3__419piecewise_constructE:
	.zero		1
	.type		_ZN40_INTERNAL_a42539df_4_k_cu_42545f1e_120944cuda3std3__45__cpo4cendE,@object
	.size		_ZN40_INTERNAL_a42539df_4_k_cu_42545f1e_120944cuda3std3__45__cpo4cendE,(_ZN40_INTERNAL_a42539df_4_k_cu_42545f1e_120944cuda3std6ranges3__45__cpo4swapE - _ZN40_INTERNAL_a42539df_4_k_cu_42545f1e_120944cuda3std3__45__cpo4cendE)
_ZN40_INTERNAL_a42539df_4_k_cu_42545f1e_120944cuda3std3__45__cpo4cendE:
	.zero		1
	.type		_ZN40_INTERNAL_a42539df_4_k_cu_42545f1e_120944cuda3std6ranges3__45__cpo4swapE,@object
	.size		_ZN40_INTERNAL_a42539df_4_k_cu_42545f1e_120944cuda3std6ranges3__45__cpo4swapE,(.L_7 - _ZN40_INTERNAL_a42539df_4_k_cu_42545f1e_120944cuda3std6ranges3__45__cpo4swapE)
_ZN40_INTERNAL_a42539df_4_k_cu_42545f1e_120944cuda3std6ranges3__45__cpo4swapE:
	.zero		1
.L_7:


//--------------------- .nv.constant0._ZN7cutlass13device_kernelINS_4gemm6kernel13GemmUniversalIN4cute5tupleIJiiiiEEENS1_10collective13CollectiveMmaINS1_37MainloopSm90TmaGmmaWarpSpecializedFP8ILi3ENS5_IJNS4_1CILi2EEENSA_ILi1EEESC_EEENS1_35KernelTmaWarpSpecializedCooperativeEEENS5_IJNSA_ILi256EEENSA_ILi224EEENSA_ILi128EEEEEENS_12float_e4m3_tENS5_IJlSC_lEEESK_SL_NS4_8TiledMMAINS4_8MMA_AtomIJNS4_4SM904GMMA30MMA_64x32x32_F32E4M3E4M3_SS_TNILNSP_7ScaleInE1ELSR_1EEEEEENS4_6LayoutISD_NS5_IJSC_NSA_ILi0EEESV_EEEEENS5_IJNS4_10UnderscoreESY_SY_EEEEENS4_13SM90_TMA_LOADENS4_14ComposedLayoutINS4_7SwizzleILi3ELi4ELi3EEENS4_18smem_ptr_flag_bitsILi8EEENSU_INS5_IJNSA_ILi8EEESI_EEENS5_IJSI_SC_EEEEEEEvNS4_8identityENS4_23SM90_TMA_LOAD_MULTICASTES1B_vS1C_EENS_8epilogue10collective6detail29Sm90TmaWarpSpecializedAdapterINS1G_15DefaultEpilogueISK_SL_SL_NS1F_6thread17LinearCombinationISK_Li1EffLNS1K_9ScaleType4KindE0ELNS_15FloatRoundStyleE2ESK_EENS1_15EpilogueDefaultEEEEEvvEEEEvNT_6ParamsE --------------------------
	.section	.nv.constant0._ZN7cutlass13device_kernelINS_4gemm6kernel13GemmUniversalIN4cute5tupleIJiiiiEEENS1_10collective13CollectiveMmaINS1_37MainloopSm90TmaGmmaWarpSpecializedFP8ILi3ENS5_IJNS4_1CILi2EEENSA_ILi1EEESC_EEENS1_35KernelTmaWarpSpecializedCooperativeEEENS5_IJNSA_ILi256EEENSA_ILi224EEENSA_ILi128EEEEEENS_12float_e4m3_tENS5_IJlSC_lEEESK_SL_NS4_8TiledMMAINS4_8MMA_AtomIJNS4_4SM904GMMA30MMA_64x32x32_F32E4M3E4M3_SS_TNILNSP_7ScaleInE1ELSR_1EEEEEENS4_6LayoutISD_NS5_IJSC_NSA_ILi0EEESV_EEEEENS5_IJNS4_10UnderscoreESY_SY_EEEEENS4_13SM90_TMA_LOADENS4_14ComposedLayoutINS4_7SwizzleILi3ELi4ELi3EEENS4_18smem_ptr_flag_bitsILi8EEENSU_INS5_IJNSA_ILi8EEESI_EEENS5_IJSI_SC_EEEEEEEvNS4_8identityENS4_23SM90_TMA_LOAD_MULTICASTES1B_vS1C_EENS_8epilogue10collective6detail29Sm90TmaWarpSpecializedAdapterINS1G_15DefaultEpilogueISK_SL_SL_NS1F_6thread17LinearCombinationISK_Li1EffLNS1K_9ScaleType4KindE0ELNS_15FloatRoundStyleE2ESK_EENS1_15EpilogueDefaultEEEEEvvEEEEvNT_6ParamsE,"a",@progbits
	.sectionflags	@""
	.align	4
.nv.constant0._ZN7cutlass13device_kernelINS_4gemm6kernel13GemmUniversalIN4cute5tupleIJiiiiEEENS1_10collective13CollectiveMmaINS1_37MainloopSm90TmaGmmaWarpSpecializedFP8ILi3ENS5_IJNS4_1CILi2EEENSA_ILi1EEESC_EEENS1_35KernelTmaWarpSpecializedCooperativeEEENS5_IJNSA_ILi256EEENSA_ILi224EEENSA_ILi128EEEEEENS_12float_e4m3_tENS5_IJlSC_lEEESK_SL_NS4_8TiledMMAINS4_8MMA_AtomIJNS4_4SM904GMMA30MMA_64x32x32_F32E4M3E4M3_SS_TNILNSP_7ScaleInE1ELSR_1EEEEEENS4_6LayoutISD_NS5_IJSC_NSA_ILi0EEESV_EEEEENS5_IJNS4_10UnderscoreESY_SY_EEEEENS4_13SM90_TMA_LOADENS4_14ComposedLayoutINS4_7SwizzleILi3ELi4ELi3EEENS4_18smem_ptr_flag_bitsILi8EEENSU_INS5_IJNSA_ILi8EEESI_EEENS5_IJSI_SC_EEEEEEEvNS4_8identityENS4_23SM90_TMA_LOAD_MULTICASTES1B_vS1C_EENS_8epilogue10collective6detail29Sm90TmaWarpSpecializedAdapterINS1G_15DefaultEpilogueISK_SL_SL_NS1F_6thread17LinearCombinationISK_Li1EffLNS1K_9ScaleType4KindE0ELNS_15FloatRoundStyleE2ESK_EENS1_15EpilogueDefaultEEEEEvvEEEEvNT_6ParamsE:
	.zero		1664


//--------------------- SYMBOLS --------------------------

	.type		.nv.reservedSmem.offset0,@object
	.size		.nv.reservedSmem.offset0,0x4
